//
// Generated by NVIDIA NVVM Compiler
//
// Compiler Build ID: CL-36424714
// Cuda compilation tools, release 13.0, V13.0.88
// Based on NVVM 20.0.0
//

.version 9.0
.target sm_100
.address_size 64

	// .globl	_Z11skin_kernelP6uchar4ii
// _ZZ19cudaUpdateFastBgGMMILi8EEvP6uchar4PhPiiiP6float4PffffffffibbE10sharedInfo_$_0 has been demoted
// _ZZ19cudaUpdateFastBgGMMILi16EEvP6uchar4PhPiiiP6float4PffffffffibbE10sharedInfo_$_0 has been demoted
// _ZZ19cudaUpdateFastBgGMMILi32EEvP6uchar4PhPiiiP6float4PffffffffibbE10sharedInfo_$_0 has been demoted
// _ZZ19cudaUpdateFastBgGMMILi64EEvP6uchar4PhPiiiP6float4PffffffffibbE10sharedInfo_$_0 has been demoted
// _ZZ19cudaUpdateFastBgGMMILi128EEvP6uchar4PhPiiiP6float4PffffffffibbE10sharedInfo_$_0 has been demoted
// _ZZ19cudaUpdateFastBgGMMILi256EEvP6uchar4PhPiiiP6float4PffffffffibbE10sharedInfo_$_0 has been demoted
// _ZZ19cudaUpdateFastBgGMMILi512EEvP6uchar4PhPiiiP6float4PffffffffibbE10sharedInfo_$_0 has been demoted

.visible .entry _Z11skin_kernelP6uchar4ii(
	.param .u64 .ptr .align 1 _Z11skin_kernelP6uchar4ii_param_0,
	.param .u32 _Z11skin_kernelP6uchar4ii_param_1,
	.param .u32 _Z11skin_kernelP6uchar4ii_param_2
)
{


	ret;

}
	// .globl	_Z19cudaUpdateFastBgGMMILi8EEvP6uchar4PhPiiiP6float4Pffffffffibb
.visible .entry _Z19cudaUpdateFastBgGMMILi8EEvP6uchar4PhPiiiP6float4Pffffffffibb(
	.param .u64 .ptr .align 1 _Z19cudaUpdateFastBgGMMILi8EEvP6uchar4PhPiiiP6float4Pffffffffibb_param_0,
	.param .u64 .ptr .align 1 _Z19cudaUpdateFastBgGMMILi8EEvP6uchar4PhPiiiP6float4Pffffffffibb_param_1,
	.param .u64 .ptr .align 1 _Z19cudaUpdateFastBgGMMILi8EEvP6uchar4PhPiiiP6float4Pffffffffibb_param_2,
	.param .u32 _Z19cudaUpdateFastBgGMMILi8EEvP6uchar4PhPiiiP6float4Pffffffffibb_param_3,
	.param .u32 _Z19cudaUpdateFastBgGMMILi8EEvP6uchar4PhPiiiP6float4Pffffffffibb_param_4,
	.param .u64 .ptr .align 1 _Z19cudaUpdateFastBgGMMILi8EEvP6uchar4PhPiiiP6float4Pffffffffibb_param_5,
	.param .u64 .ptr .align 1 _Z19cudaUpdateFastBgGMMILi8EEvP6uchar4PhPiiiP6float4Pffffffffibb_param_6,
	.param .f32 _Z19cudaUpdateFastBgGMMILi8EEvP6uchar4PhPiiiP6float4Pffffffffibb_param_7,
	.param .f32 _Z19cudaUpdateFastBgGMMILi8EEvP6uchar4PhPiiiP6float4Pffffffffibb_param_8,
	.param .f32 _Z19cudaUpdateFastBgGMMILi8EEvP6uchar4PhPiiiP6float4Pffffffffibb_param_9,
	.param .f32 _Z19cudaUpdateFastBgGMMILi8EEvP6uchar4PhPiiiP6float4Pffffffffibb_param_10,
	.param .f32 _Z19cudaUpdateFastBgGMMILi8EEvP6uchar4PhPiiiP6float4Pffffffffibb_param_11,
	.param .f32 _Z19cudaUpdateFastBgGMMILi8EEvP6uchar4PhPiiiP6float4Pffffffffibb_param_12,
	.param .f32 _Z19cudaUpdateFastBgGMMILi8EEvP6uchar4PhPiiiP6float4Pffffffffibb_param_13,
	.param .u32 _Z19cudaUpdateFastBgGMMILi8EEvP6uchar4PhPiiiP6float4Pffffffffibb_param_14,
	.param .u8 _Z19cudaUpdateFastBgGMMILi8EEvP6uchar4PhPiiiP6float4Pffffffffibb_param_15,
	.param .u8 _Z19cudaUpdateFastBgGMMILi8EEvP6uchar4PhPiiiP6float4Pffffffffibb_param_16
)
{
	.reg .pred 	%p<60>;
	.reg .b16 	%rs<30>;
	.reg .b32 	%r<103>;
	.reg .b32 	%f<149>;
	.reg .b64 	%rd<79>;
	// demoted variable
	.shared .align 4 .u32 _ZZ19cudaUpdateFastBgGMMILi8EEvP6uchar4PhPiiiP6float4PffffffffibbE10sharedInfo_$_0;
	ld.param.u64 	%rd22, [_Z19cudaUpdateFastBgGMMILi8EEvP6uchar4PhPiiiP6float4Pffffffffibb_param_0];
	ld.param.u64 	%rd23, [_Z19cudaUpdateFastBgGMMILi8EEvP6uchar4PhPiiiP6float4Pffffffffibb_param_1];
	ld.param.u64 	%rd24, [_Z19cudaUpdateFastBgGMMILi8EEvP6uchar4PhPiiiP6float4Pffffffffibb_param_2];
	ld.param.u32 	%r46, [_Z19cudaUpdateFastBgGMMILi8EEvP6uchar4PhPiiiP6float4Pffffffffibb_param_3];
	ld.param.u32 	%r47, [_Z19cudaUpdateFastBgGMMILi8EEvP6uchar4PhPiiiP6float4Pffffffffibb_param_4];
	ld.param.u64 	%rd25, [_Z19cudaUpdateFastBgGMMILi8EEvP6uchar4PhPiiiP6float4Pffffffffibb_param_5];
	ld.param.u64 	%rd26, [_Z19cudaUpdateFastBgGMMILi8EEvP6uchar4PhPiiiP6float4Pffffffffibb_param_6];
	ld.param.f32 	%f32, [_Z19cudaUpdateFastBgGMMILi8EEvP6uchar4PhPiiiP6float4Pffffffffibb_param_8];
	ld.param.f32 	%f36, [_Z19cudaUpdateFastBgGMMILi8EEvP6uchar4PhPiiiP6float4Pffffffffibb_param_12];
	cvta.to.global.u64 	%rd1, %rd25;
	cvta.to.global.u64 	%rd2, %rd26;
	mov.u32 	%r1, %tid.x;
	setp.ne.s32 	%p3, %r1, 0;
	@%p3 bra 	$L__BB1_2;
	mov.u32 	%r49, %ctaid.x;
	mul.lo.s32 	%r50, %r49, %r47;
	shl.b32 	%r51, %r50, 3;
	st.shared.u32 	[_ZZ19cudaUpdateFastBgGMMILi8EEvP6uchar4PhPiiiP6float4PffffffffibbE10sharedInfo_$_0], %r51;
$L__BB1_2:
	bar.sync 	0;
	ld.shared.u32 	%r52, [_ZZ19cudaUpdateFastBgGMMILi8EEvP6uchar4PhPiiiP6float4PffffffffibbE10sharedInfo_$_0];
	add.s32 	%r85, %r52, %r1;
	shl.b32 	%r53, %r47, 3;
	add.s32 	%r54, %r52, %r53;
	min.s32 	%r3, %r46, %r54;
	setp.ge.s32 	%p4, %r85, %r3;
	@%p4 bra 	$L__BB1_50;
	cvt.s64.s32 	%rd27, %r85;
	mov.f32 	%f38, 0f3F800000;
	sub.f32 	%f1, %f38, %f32;
	neg.f32 	%f2, %f36;
	cvta.to.global.u64 	%rd28, %rd24;
	mul.wide.s32 	%rd29, %r85, 4;
	add.s64 	%rd76, %rd28, %rd29;
	cvta.to.global.u64 	%rd30, %rd23;
	add.s64 	%rd77, %rd30, %rd27;
	cvta.to.global.u64 	%rd31, %rd22;
	add.s64 	%rd78, %rd31, %rd29;
$L__BB1_4:
	.pragma "used_bytes_mask 7";
	ld.global.u32 	%r56, [%rd78];
	bfe.u32 	%r57, %r56, 0, 8;
	cvt.u16.u32 	%rs5, %r57;
	and.b16  	%rs6, %rs5, 255;
	bfe.u32 	%r58, %r56, 8, 8;
	cvt.u16.u32 	%rs7, %r58;
	and.b16  	%rs8, %rs7, 255;
	bfe.u32 	%r59, %r56, 16, 8;
	cvt.u16.u32 	%rs9, %r59;
	and.b16  	%rs10, %rs9, 255;
	cvt.rn.f32.u16 	%f3, %rs10;
	cvt.rn.f32.u16 	%f4, %rs8;
	cvt.rn.f32.u16 	%f5, %rs6;
	ld.global.u32 	%r95, [%rd76];
	setp.lt.s32 	%p6, %r95, 1;
	mov.f32 	%f146, 0f00000000;
	mov.b32 	%r86, 0;
	mov.pred 	%p59, -1;
	@%p6 bra 	$L__BB1_12;
	mov.b16 	%rs29, 0;
	mov.f32 	%f146, 0f00000000;
	mov.b32 	%r88, 0;
	mov.u32 	%r86, %r88;
$L__BB1_6:
	mad.lo.s32 	%r92, %r88, %r46, %r85;
	mul.wide.s32 	%rd32, %r92, 4;
	add.s64 	%rd9, %rd2, %rd32;
	ld.global.f32 	%f8, [%rd9];
	and.b16  	%rs12, %rs29, 255;
	setp.ne.s16 	%p7, %rs12, 0;
	@%p7 bra 	$L__BB1_41;
	ld.param.f32 	%f142, [_Z19cudaUpdateFastBgGMMILi8EEvP6uchar4PhPiiiP6float4Pffffffffibb_param_11];
	ld.param.f32 	%f140, [_Z19cudaUpdateFastBgGMMILi8EEvP6uchar4PhPiiiP6float4Pffffffffibb_param_10];
	ld.param.f32 	%f139, [_Z19cudaUpdateFastBgGMMILi8EEvP6uchar4PhPiiiP6float4Pffffffffibb_param_9];
	mul.wide.s32 	%rd33, %r92, 16;
	add.s64 	%rd10, %rd1, %rd33;
	ld.global.v4.f32 	{%f9, %f10, %f11, %f12}, [%rd10];
	sub.f32 	%f13, %f9, %f3;
	sub.f32 	%f14, %f10, %f4;
	sub.f32 	%f15, %f11, %f5;
	mul.f32 	%f42, %f14, %f14;
	fma.rn.f32 	%f43, %f13, %f13, %f42;
	fma.rn.f32 	%f16, %f15, %f15, %f43;
	setp.lt.f32 	%p10, %f146, %f140;
	mul.f32 	%f44, %f142, %f12;
	setp.lt.f32 	%p11, %f16, %f44;
	selp.b32 	%r62, 1, %r86, %p11;
	selp.b32 	%r86, %r62, %r86, %p10;
	mul.f32 	%f45, %f139, %f12;
	setp.geu.f32 	%p12, %f16, %f45;
	@%p12 bra 	$L__BB1_40;
	ld.param.f32 	%f137, [_Z19cudaUpdateFastBgGMMILi8EEvP6uchar4PhPiiiP6float4Pffffffffibb_param_7];
	div.rn.f32 	%f47, %f32, %f8;
	fma.rn.f32 	%f48, %f1, %f8, %f36;
	add.f32 	%f147, %f32, %f48;
	mul.f32 	%f49, %f47, %f13;
	sub.f32 	%f50, %f9, %f49;
	mul.f32 	%f51, %f47, %f14;
	sub.f32 	%f52, %f10, %f51;
	mul.f32 	%f53, %f47, %f15;
	sub.f32 	%f54, %f11, %f53;
	sub.f32 	%f55, %f16, %f12;
	fma.rn.f32 	%f56, %f47, %f55, %f12;
	setp.lt.f32 	%p16, %f56, 0f40800000;
	mul.f32 	%f57, %f137, 0f40A00000;
	setp.gt.f32 	%p17, %f56, %f57;
	selp.f32 	%f58, %f57, %f56, %p17;
	selp.f32 	%f59, 0f40800000, %f58, %p16;
	st.global.v4.f32 	[%rd10], {%f50, %f52, %f54, %f59};
	setp.eq.s32 	%p18, %r88, 0;
	mov.b16 	%rs29, 1;
	mov.pred 	%p59, 0;
	@%p18 bra 	$L__BB1_42;
	add.s32 	%r64, %r88, -1;
	mad.lo.s32 	%r91, %r46, %r64, %r85;
	mov.u32 	%r93, %r88;
$L__BB1_10:
	mul.wide.s32 	%rd34, %r91, 4;
	add.s64 	%rd11, %rd2, %rd34;
	ld.global.f32 	%f60, [%rd11];
	setp.lt.f32 	%p20, %f147, %f60;
	@%p20 bra 	$L__BB1_42;
	mul.wide.s32 	%rd35, %r92, 16;
	add.s64 	%rd36, %rd1, %rd35;
	ld.global.v4.f32 	{%f61, %f62, %f63, %f64}, [%rd36];
	mul.wide.s32 	%rd37, %r91, 16;
	add.s64 	%rd38, %rd1, %rd37;
	ld.global.v4.f32 	{%f65, %f66, %f67, %f68}, [%rd38];
	st.global.v4.f32 	[%rd36], {%f65, %f66, %f67, %f68};
	st.global.v4.f32 	[%rd38], {%f61, %f62, %f63, %f64};
	mul.wide.s32 	%rd39, %r46, 4;
	add.s64 	%rd40, %rd11, %rd39;
	ld.global.f32 	%f69, [%rd40];
	ld.global.f32 	%f70, [%rd11];
	st.global.f32 	[%rd40], %f70;
	st.global.f32 	[%rd11], %f69;
	add.s32 	%r18, %r93, -1;
	sub.s32 	%r92, %r92, %r46;
	sub.s32 	%r91, %r91, %r46;
	setp.gt.s32 	%p22, %r93, 1;
	mov.u32 	%r93, %r18;
	@%p22 bra 	$L__BB1_10;
	bra.uni 	$L__BB1_42;
$L__BB1_12:
	setp.lt.s32 	%p24, %r95, 1;
	@%p24 bra 	$L__BB1_20;
	and.b32  	%r8, %r95, 3;
	setp.lt.u32 	%p25, %r95, 4;
	mov.b32 	%r97, 0;
	@%p25 bra 	$L__BB1_16;
	mov.b32 	%r96, 0;
$L__BB1_15:
	mad.lo.s32 	%r67, %r96, %r46, %r85;
	mul.wide.s32 	%rd41, %r67, 4;
	add.s64 	%rd42, %rd2, %rd41;
	ld.global.f32 	%f71, [%rd42];
	div.rn.f32 	%f72, %f71, %f146;
	st.global.f32 	[%rd42], %f72;
	mul.wide.s32 	%rd43, %r46, 4;
	add.s64 	%rd44, %rd42, %rd43;
	ld.global.f32 	%f73, [%rd44];
	div.rn.f32 	%f74, %f73, %f146;
	st.global.f32 	[%rd44], %f74;
	add.s64 	%rd45, %rd44, %rd43;
	ld.global.f32 	%f75, [%rd45];
	div.rn.f32 	%f76, %f75, %f146;
	st.global.f32 	[%rd45], %f76;
	add.s64 	%rd46, %rd45, %rd43;
	ld.global.f32 	%f77, [%rd46];
	div.rn.f32 	%f78, %f77, %f146;
	st.global.f32 	[%rd46], %f78;
	add.s32 	%r96, %r96, 4;
	and.b32  	%r97, %r95, 2147483644;
	setp.ne.s32 	%p26, %r96, %r97;
	@%p26 bra 	$L__BB1_15;
$L__BB1_16:
	setp.eq.s32 	%p27, %r8, 0;
	@%p27 bra 	$L__BB1_20;
	mad.lo.s32 	%r68, %r97, %r46, %r85;
	mul.wide.s32 	%rd47, %r68, 4;
	add.s64 	%rd12, %rd2, %rd47;
	ld.global.f32 	%f79, [%rd12];
	div.rn.f32 	%f80, %f79, %f146;
	st.global.f32 	[%rd12], %f80;
	setp.eq.s32 	%p28, %r8, 1;
	@%p28 bra 	$L__BB1_20;
	mul.wide.s32 	%rd13, %r46, 4;
	add.s64 	%rd14, %rd12, %rd13;
	ld.global.f32 	%f81, [%rd14];
	div.rn.f32 	%f82, %f81, %f146;
	st.global.f32 	[%rd14], %f82;
	setp.eq.s32 	%p29, %r8, 2;
	@%p29 bra 	$L__BB1_20;
	add.s64 	%rd48, %rd14, %rd13;
	ld.global.f32 	%f83, [%rd48];
	div.rn.f32 	%f84, %f83, %f146;
	st.global.f32 	[%rd48], %f84;
$L__BB1_20:
	not.pred 	%p30, %p59;
	@%p30 bra 	$L__BB1_33;
	ld.param.u32 	%r84, [_Z19cudaUpdateFastBgGMMILi8EEvP6uchar4PhPiiiP6float4Pffffffffibb_param_14];
	setp.ne.s32 	%p31, %r95, %r84;
	selp.u32 	%r69, 1, 0, %p31;
	add.s32 	%r95, %r95, %r69;
	add.s32 	%r31, %r95, -1;
	mad.lo.s32 	%r32, %r31, %r46, %r85;
	setp.eq.s32 	%p32, %r95, 1;
	selp.f32 	%f85, 0f3F800000, %f32, %p32;
	mul.wide.s32 	%rd49, %r32, 4;
	add.s64 	%rd50, %rd2, %rd49;
	st.global.f32 	[%rd50], %f85;
	setp.lt.s32 	%p33, %r95, 2;
	@%p33 bra 	$L__BB1_29;
	add.s32 	%r71, %r95, -2;
	and.b32  	%r33, %r31, 3;
	setp.lt.u32 	%p34, %r71, 3;
	mov.b32 	%r99, 0;
	@%p34 bra 	$L__BB1_25;
	mov.b32 	%r98, 0;
$L__BB1_24:
	mad.lo.s32 	%r73, %r98, %r46, %r85;
	mul.wide.s32 	%rd51, %r73, 4;
	add.s64 	%rd52, %rd2, %rd51;
	ld.global.f32 	%f86, [%rd52];
	mul.f32 	%f87, %f1, %f86;
	st.global.f32 	[%rd52], %f87;
	mul.wide.s32 	%rd53, %r46, 4;
	add.s64 	%rd54, %rd52, %rd53;
	ld.global.f32 	%f88, [%rd54];
	mul.f32 	%f89, %f1, %f88;
	st.global.f32 	[%rd54], %f89;
	add.s64 	%rd55, %rd54, %rd53;
	ld.global.f32 	%f90, [%rd55];
	mul.f32 	%f91, %f1, %f90;
	st.global.f32 	[%rd55], %f91;
	add.s64 	%rd56, %rd55, %rd53;
	ld.global.f32 	%f92, [%rd56];
	mul.f32 	%f93, %f1, %f92;
	st.global.f32 	[%rd56], %f93;
	add.s32 	%r98, %r98, 4;
	and.b32  	%r99, %r31, -4;
	setp.ne.s32 	%p35, %r98, %r99;
	@%p35 bra 	$L__BB1_24;
$L__BB1_25:
	setp.eq.s32 	%p36, %r33, 0;
	@%p36 bra 	$L__BB1_29;
	mad.lo.s32 	%r75, %r99, %r46, %r85;
	mul.wide.s32 	%rd57, %r75, 4;
	add.s64 	%rd15, %rd2, %rd57;
	ld.global.f32 	%f94, [%rd15];
	mul.f32 	%f95, %f1, %f94;
	st.global.f32 	[%rd15], %f95;
	setp.eq.s32 	%p37, %r33, 1;
	@%p37 bra 	$L__BB1_29;
	mul.wide.s32 	%rd16, %r46, 4;
	add.s64 	%rd17, %rd15, %rd16;
	ld.global.f32 	%f96, [%rd17];
	mul.f32 	%f97, %f1, %f96;
	st.global.f32 	[%rd17], %f97;
	setp.eq.s32 	%p38, %r33, 2;
	@%p38 bra 	$L__BB1_29;
	add.s64 	%rd58, %rd17, %rd16;
	ld.global.f32 	%f98, [%rd58];
	mul.f32 	%f99, %f1, %f98;
	st.global.f32 	[%rd58], %f99;
$L__BB1_29:
	ld.param.f32 	%f138, [_Z19cudaUpdateFastBgGMMILi8EEvP6uchar4PhPiiiP6float4Pffffffffibb_param_7];
	setp.lt.s32 	%p39, %r95, 2;
	mul.wide.s32 	%rd59, %r32, 16;
	add.s64 	%rd60, %rd1, %rd59;
	st.global.v4.f32 	[%rd60], {%f3, %f4, %f5, %f138};
	@%p39 bra 	$L__BB1_33;
	mov.u32 	%r100, %r95;
$L__BB1_31:
	add.s32 	%r39, %r100, -1;
	mad.lo.s32 	%r40, %r39, %r46, %r85;
	sub.s32 	%r41, %r40, %r46;
	mul.wide.s32 	%rd61, %r41, 4;
	add.s64 	%rd18, %rd2, %rd61;
	ld.global.f32 	%f100, [%rd18];
	setp.lt.f32 	%p40, %f32, %f100;
	@%p40 bra 	$L__BB1_33;
	mul.wide.s32 	%rd62, %r40, 16;
	add.s64 	%rd63, %rd1, %rd62;
	ld.global.v4.f32 	{%f101, %f102, %f103, %f104}, [%rd63];
	mul.wide.s32 	%rd64, %r41, 16;
	add.s64 	%rd65, %rd1, %rd64;
	ld.global.v4.f32 	{%f105, %f106, %f107, %f108}, [%rd65];
	st.global.v4.f32 	[%rd63], {%f105, %f106, %f107, %f108};
	st.global.v4.f32 	[%rd65], {%f101, %f102, %f103, %f104};
	mul.wide.s32 	%rd66, %r46, 4;
	add.s64 	%rd67, %rd18, %rd66;
	ld.global.f32 	%f109, [%rd67];
	ld.global.f32 	%f110, [%rd18];
	st.global.f32 	[%rd67], %f110;
	st.global.f32 	[%rd18], %f109;
	setp.gt.u32 	%p41, %r100, 2;
	mov.u32 	%r100, %r39;
	@%p41 bra 	$L__BB1_31;
$L__BB1_33:
	ld.param.s8 	%rs25, [_Z19cudaUpdateFastBgGMMILi8EEvP6uchar4PhPiiiP6float4Pffffffffibb_param_15];
	setp.eq.s16 	%p42, %rs25, 0;
	st.global.u32 	[%rd76], %r95;
	setp.ne.s32 	%p43, %r86, 0;
	or.pred  	%p44, %p42, %p43;
	@%p44 bra 	$L__BB1_43;
	setp.lt.s32 	%p46, %r95, 1;
	@%p46 bra 	$L__BB1_44;
	mov.f32 	%f148, 0f00000000;
	mov.b32 	%r102, 0;
$L__BB1_36:
	mad.lo.s32 	%r77, %r102, %r46, %r85;
	mul.wide.s32 	%rd68, %r77, 16;
	add.s64 	%rd69, %rd1, %rd68;
	ld.global.v4.f32 	{%f23, %f24, %f25, %f26}, [%rd69];
	mul.wide.s32 	%rd70, %r77, 4;
	add.s64 	%rd71, %rd2, %rd70;
	ld.global.f32 	%f112, [%rd71];
	add.f32 	%f148, %f148, %f112;
	mul.f32 	%f113, %f24, %f4;
	fma.rn.f32 	%f114, %f23, %f3, %f113;
	fma.rn.f32 	%f28, %f25, %f5, %f114;
	mul.f32 	%f115, %f24, %f24;
	fma.rn.f32 	%f116, %f23, %f23, %f115;
	fma.rn.f32 	%f29, %f25, %f25, %f116;
	setp.eq.f32 	%p47, %f29, 0f00000000;
	@%p47 bra 	$L__BB1_44;
	ld.param.f32 	%f144, [_Z19cudaUpdateFastBgGMMILi8EEvP6uchar4PhPiiiP6float4Pffffffffibb_param_13];
	div.rn.f32 	%f30, %f28, %f29;
	setp.gtu.f32 	%p48, %f30, 0f3F800000;
	setp.ltu.f32 	%p49, %f30, %f144;
	or.pred  	%p50, %p48, %p49;
	@%p50 bra 	$L__BB1_39;
	ld.param.f32 	%f143, [_Z19cudaUpdateFastBgGMMILi8EEvP6uchar4PhPiiiP6float4Pffffffffibb_param_11];
	mul.f32 	%f117, %f23, %f30;
	sub.f32 	%f118, %f117, %f3;
	mul.f32 	%f119, %f24, %f30;
	sub.f32 	%f120, %f119, %f4;
	mul.f32 	%f121, %f25, %f30;
	sub.f32 	%f122, %f121, %f5;
	mul.f32 	%f123, %f120, %f120;
	fma.rn.f32 	%f124, %f118, %f118, %f123;
	fma.rn.f32 	%f125, %f122, %f122, %f124;
	mul.f32 	%f126, %f143, %f26;
	mul.f32 	%f127, %f126, %f30;
	mul.f32 	%f128, %f30, %f127;
	setp.lt.f32 	%p51, %f125, %f128;
	@%p51 bra 	$L__BB1_47;
$L__BB1_39:
	ld.param.f32 	%f141, [_Z19cudaUpdateFastBgGMMILi8EEvP6uchar4PhPiiiP6float4Pffffffffibb_param_10];
	setp.leu.f32 	%p52, %f148, %f141;
	add.s32 	%r102, %r102, 1;
	setp.lt.s32 	%p53, %r102, %r95;
	and.pred  	%p54, %p52, %p53;
	@%p54 bra 	$L__BB1_36;
	bra.uni 	$L__BB1_44;
$L__BB1_40:
	fma.rn.f32 	%f46, %f1, %f8, %f36;
	setp.lt.f32 	%p14, %f46, %f2;
	selp.s32 	%r63, -1, 0, %p14;
	add.s32 	%r95, %r95, %r63;
	selp.f32 	%f147, 0f00000000, %f46, %p14;
	mov.b16 	%rs29, 0;
	mov.pred 	%p59, -1;
	bra.uni 	$L__BB1_42;
$L__BB1_41:
	fma.rn.f32 	%f41, %f1, %f8, %f36;
	setp.lt.f32 	%p9, %f41, %f2;
	selp.s32 	%r61, -1, 0, %p9;
	add.s32 	%r95, %r95, %r61;
	selp.f32 	%f147, 0f00000000, %f41, %p9;
	mov.b16 	%rs29, 1;
	mov.pred 	%p59, 0;
$L__BB1_42:
	add.f32 	%f146, %f146, %f147;
	st.global.f32 	[%rd9], %f147;
	add.s32 	%r88, %r88, 1;
	setp.lt.s32 	%p23, %r88, %r95;
	@%p23 bra 	$L__BB1_6;
	bra.uni 	$L__BB1_12;
$L__BB1_43:
	setp.ne.s32 	%p45, %r86, 0;
	@%p45 bra 	$L__BB1_46;
$L__BB1_44:
	ld.param.s8 	%rs27, [_Z19cudaUpdateFastBgGMMILi8EEvP6uchar4PhPiiiP6float4Pffffffffibb_param_16];
	setp.eq.s16 	%p56, %rs27, 0;
	mov.b16 	%rs22, 255;
	st.global.u8 	[%rd77], %rs22;
	@%p56 bra 	$L__BB1_49;
	mul.wide.s32 	%rd74, %r85, 16;
	add.s64 	%rd75, %rd1, %rd74;
	.pragma "used_bytes_mask 4095";
	ld.global.v4.f32 	{%f133, %f134, %f135, %f136}, [%rd75];
	cvt.rzi.u32.f32 	%r81, %f133;
	cvt.rzi.u32.f32 	%r82, %f134;
	cvt.u16.u32 	%rs23, %r82;
	cvt.rzi.u32.f32 	%r83, %f135;
	cvt.u16.u32 	%rs24, %r83;
	st.global.v2.u8 	[%rd78], {%rs24, %rs23};
	st.global.u8 	[%rd78+2], %r81;
	bra.uni 	$L__BB1_49;
$L__BB1_46:
	mov.b16 	%rs18, 0;
	st.global.u8 	[%rd77], %rs18;
	bra.uni 	$L__BB1_49;
$L__BB1_47:
	ld.param.s8 	%rs26, [_Z19cudaUpdateFastBgGMMILi8EEvP6uchar4PhPiiiP6float4Pffffffffibb_param_16];
	setp.eq.s16 	%p55, %rs26, 0;
	mov.b16 	%rs19, 128;
	st.global.u8 	[%rd77], %rs19;
	@%p55 bra 	$L__BB1_49;
	mul.wide.s32 	%rd72, %r85, 16;
	add.s64 	%rd73, %rd1, %rd72;
	.pragma "used_bytes_mask 4095";
	ld.global.v4.f32 	{%f129, %f130, %f131, %f132}, [%rd73];
	cvt.rzi.u32.f32 	%r78, %f129;
	cvt.rzi.u32.f32 	%r79, %f130;
	cvt.u16.u32 	%rs20, %r79;
	cvt.rzi.u32.f32 	%r80, %f131;
	cvt.u16.u32 	%rs21, %r80;
	st.global.v2.u8 	[%rd78], {%rs21, %rs20};
	st.global.u8 	[%rd78+2], %r78;
$L__BB1_49:
	add.s64 	%rd77, %rd77, 8;
	add.s32 	%r85, %r85, 8;
	setp.lt.s32 	%p57, %r85, %r3;
	add.s64 	%rd78, %rd78, 32;
	add.s64 	%rd76, %rd76, 32;
	@%p57 bra 	$L__BB1_4;
$L__BB1_50:
	ret;

}
	// .globl	_Z19cudaUpdateFastBgGMMILi16EEvP6uchar4PhPiiiP6float4Pffffffffibb
.visible .entry _Z19cudaUpdateFastBgGMMILi16EEvP6uchar4PhPiiiP6float4Pffffffffibb(
	.param .u64 .ptr .align 1 _Z19cudaUpdateFastBgGMMILi16EEvP6uchar4PhPiiiP6float4Pffffffffibb_param_0,
	.param .u64 .ptr .align 1 _Z19cudaUpdateFastBgGMMILi16EEvP6uchar4PhPiiiP6float4Pffffffffibb_param_1,
	.param .u64 .ptr .align 1 _Z19cudaUpdateFastBgGMMILi16EEvP6uchar4PhPiiiP6float4Pffffffffibb_param_2,
	.param .u32 _Z19cudaUpdateFastBgGMMILi16EEvP6uchar4PhPiiiP6float4Pffffffffibb_param_3,
	.param .u32 _Z19cudaUpdateFastBgGMMILi16EEvP6uchar4PhPiiiP6float4Pffffffffibb_param_4,
	.param .u64 .ptr .align 1 _Z19cudaUpdateFastBgGMMILi16EEvP6uchar4PhPiiiP6float4Pffffffffibb_param_5,
	.param .u64 .ptr .align 1 _Z19cudaUpdateFastBgGMMILi16EEvP6uchar4PhPiiiP6float4Pffffffffibb_param_6,
	.param .f32 _Z19cudaUpdateFastBgGMMILi16EEvP6uchar4PhPiiiP6float4Pffffffffibb_param_7,
	.param .f32 _Z19cudaUpdateFastBgGMMILi16EEvP6uchar4PhPiiiP6float4Pffffffffibb_param_8,
	.param .f32 _Z19cudaUpdateFastBgGMMILi16EEvP6uchar4PhPiiiP6float4Pffffffffibb_param_9,
	.param .f32 _Z19cudaUpdateFastBgGMMILi16EEvP6uchar4PhPiiiP6float4Pffffffffibb_param_10,
	.param .f32 _Z19cudaUpdateFastBgGMMILi16EEvP6uchar4PhPiiiP6float4Pffffffffibb_param_11,
	.param .f32 _Z19cudaUpdateFastBgGMMILi16EEvP6uchar4PhPiiiP6float4Pffffffffibb_param_12,
	.param .f32 _Z19cudaUpdateFastBgGMMILi16EEvP6uchar4PhPiiiP6float4Pffffffffibb_param_13,
	.param .u32 _Z19cudaUpdateFastBgGMMILi16EEvP6uchar4PhPiiiP6float4Pffffffffibb_param_14,
	.param .u8 _Z19cudaUpdateFastBgGMMILi16EEvP6uchar4PhPiiiP6float4Pffffffffibb_param_15,
	.param .u8 _Z19cudaUpdateFastBgGMMILi16EEvP6uchar4PhPiiiP6float4Pffffffffibb_param_16
)
{
	.reg .pred 	%p<60>;
	.reg .b16 	%rs<30>;
	.reg .b32 	%r<103>;
	.reg .b32 	%f<149>;
	.reg .b64 	%rd<79>;
	// demoted variable
	.shared .align 4 .u32 _ZZ19cudaUpdateFastBgGMMILi16EEvP6uchar4PhPiiiP6float4PffffffffibbE10sharedInfo_$_0;
	ld.param.u64 	%rd22, [_Z19cudaUpdateFastBgGMMILi16EEvP6uchar4PhPiiiP6float4Pffffffffibb_param_0];
	ld.param.u64 	%rd23, [_Z19cudaUpdateFastBgGMMILi16EEvP6uchar4PhPiiiP6float4Pffffffffibb_param_1];
	ld.param.u64 	%rd24, [_Z19cudaUpdateFastBgGMMILi16EEvP6uchar4PhPiiiP6float4Pffffffffibb_param_2];
	ld.param.u32 	%r46, [_Z19cudaUpdateFastBgGMMILi16EEvP6uchar4PhPiiiP6float4Pffffffffibb_param_3];
	ld.param.u32 	%r47, [_Z19cudaUpdateFastBgGMMILi16EEvP6uchar4PhPiiiP6float4Pffffffffibb_param_4];
	ld.param.u64 	%rd25, [_Z19cudaUpdateFastBgGMMILi16EEvP6uchar4PhPiiiP6float4Pffffffffibb_param_5];
	ld.param.u64 	%rd26, [_Z19cudaUpdateFastBgGMMILi16EEvP6uchar4PhPiiiP6float4Pffffffffibb_param_6];
	ld.param.f32 	%f32, [_Z19cudaUpdateFastBgGMMILi16EEvP6uchar4PhPiiiP6float4Pffffffffibb_param_8];
	ld.param.f32 	%f36, [_Z19cudaUpdateFastBgGMMILi16EEvP6uchar4PhPiiiP6float4Pffffffffibb_param_12];
	cvta.to.global.u64 	%rd1, %rd25;
	cvta.to.global.u64 	%rd2, %rd26;
	mov.u32 	%r1, %tid.x;
	setp.ne.s32 	%p3, %r1, 0;
	@%p3 bra 	$L__BB2_2;
	mov.u32 	%r49, %ctaid.x;
	mul.lo.s32 	%r50, %r49, %r47;
	shl.b32 	%r51, %r50, 4;
	st.shared.u32 	[_ZZ19cudaUpdateFastBgGMMILi16EEvP6uchar4PhPiiiP6float4PffffffffibbE10sharedInfo_$_0], %r51;
$L__BB2_2:
	bar.sync 	0;
	ld.shared.u32 	%r52, [_ZZ19cudaUpdateFastBgGMMILi16EEvP6uchar4PhPiiiP6float4PffffffffibbE10sharedInfo_$_0];
	add.s32 	%r85, %r52, %r1;
	shl.b32 	%r53, %r47, 4;
	add.s32 	%r54, %r52, %r53;
	min.s32 	%r3, %r46, %r54;
	setp.ge.s32 	%p4, %r85, %r3;
	@%p4 bra 	$L__BB2_50;
	cvt.s64.s32 	%rd27, %r85;
	mov.f32 	%f38, 0f3F800000;
	sub.f32 	%f1, %f38, %f32;
	neg.f32 	%f2, %f36;
	cvta.to.global.u64 	%rd28, %rd24;
	mul.wide.s32 	%rd29, %r85, 4;
	add.s64 	%rd76, %rd28, %rd29;
	cvta.to.global.u64 	%rd30, %rd23;
	add.s64 	%rd77, %rd30, %rd27;
	cvta.to.global.u64 	%rd31, %rd22;
	add.s64 	%rd78, %rd31, %rd29;
$L__BB2_4:
	.pragma "used_bytes_mask 7";
	ld.global.u32 	%r56, [%rd78];
	bfe.u32 	%r57, %r56, 0, 8;
	cvt.u16.u32 	%rs5, %r57;
	and.b16  	%rs6, %rs5, 255;
	bfe.u32 	%r58, %r56, 8, 8;
	cvt.u16.u32 	%rs7, %r58;
	and.b16  	%rs8, %rs7, 255;
	bfe.u32 	%r59, %r56, 16, 8;
	cvt.u16.u32 	%rs9, %r59;
	and.b16  	%rs10, %rs9, 255;
	cvt.rn.f32.u16 	%f3, %rs10;
	cvt.rn.f32.u16 	%f4, %rs8;
	cvt.rn.f32.u16 	%f5, %rs6;
	ld.global.u32 	%r95, [%rd76];
	setp.lt.s32 	%p6, %r95, 1;
	mov.f32 	%f146, 0f00000000;
	mov.b32 	%r86, 0;
	mov.pred 	%p59, -1;
	@%p6 bra 	$L__BB2_12;
	mov.b16 	%rs29, 0;
	mov.f32 	%f146, 0f00000000;
	mov.b32 	%r88, 0;
	mov.u32 	%r86, %r88;
$L__BB2_6:
	mad.lo.s32 	%r92, %r88, %r46, %r85;
	mul.wide.s32 	%rd32, %r92, 4;
	add.s64 	%rd9, %rd2, %rd32;
	ld.global.f32 	%f8, [%rd9];
	and.b16  	%rs12, %rs29, 255;
	setp.ne.s16 	%p7, %rs12, 0;
	@%p7 bra 	$L__BB2_41;
	ld.param.f32 	%f142, [_Z19cudaUpdateFastBgGMMILi16EEvP6uchar4PhPiiiP6float4Pffffffffibb_param_11];
	ld.param.f32 	%f140, [_Z19cudaUpdateFastBgGMMILi16EEvP6uchar4PhPiiiP6float4Pffffffffibb_param_10];
	ld.param.f32 	%f139, [_Z19cudaUpdateFastBgGMMILi16EEvP6uchar4PhPiiiP6float4Pffffffffibb_param_9];
	mul.wide.s32 	%rd33, %r92, 16;
	add.s64 	%rd10, %rd1, %rd33;
	ld.global.v4.f32 	{%f9, %f10, %f11, %f12}, [%rd10];
	sub.f32 	%f13, %f9, %f3;
	sub.f32 	%f14, %f10, %f4;
	sub.f32 	%f15, %f11, %f5;
	mul.f32 	%f42, %f14, %f14;
	fma.rn.f32 	%f43, %f13, %f13, %f42;
	fma.rn.f32 	%f16, %f15, %f15, %f43;
	setp.lt.f32 	%p10, %f146, %f140;
	mul.f32 	%f44, %f142, %f12;
	setp.lt.f32 	%p11, %f16, %f44;
	selp.b32 	%r62, 1, %r86, %p11;
	selp.b32 	%r86, %r62, %r86, %p10;
	mul.f32 	%f45, %f139, %f12;
	setp.geu.f32 	%p12, %f16, %f45;
	@%p12 bra 	$L__BB2_40;
	ld.param.f32 	%f137, [_Z19cudaUpdateFastBgGMMILi16EEvP6uchar4PhPiiiP6float4Pffffffffibb_param_7];
	div.rn.f32 	%f47, %f32, %f8;
	fma.rn.f32 	%f48, %f1, %f8, %f36;
	add.f32 	%f147, %f32, %f48;
	mul.f32 	%f49, %f47, %f13;
	sub.f32 	%f50, %f9, %f49;
	mul.f32 	%f51, %f47, %f14;
	sub.f32 	%f52, %f10, %f51;
	mul.f32 	%f53, %f47, %f15;
	sub.f32 	%f54, %f11, %f53;
	sub.f32 	%f55, %f16, %f12;
	fma.rn.f32 	%f56, %f47, %f55, %f12;
	setp.lt.f32 	%p16, %f56, 0f40800000;
	mul.f32 	%f57, %f137, 0f40A00000;
	setp.gt.f32 	%p17, %f56, %f57;
	selp.f32 	%f58, %f57, %f56, %p17;
	selp.f32 	%f59, 0f40800000, %f58, %p16;
	st.global.v4.f32 	[%rd10], {%f50, %f52, %f54, %f59};
	setp.eq.s32 	%p18, %r88, 0;
	mov.b16 	%rs29, 1;
	mov.pred 	%p59, 0;
	@%p18 bra 	$L__BB2_42;
	add.s32 	%r64, %r88, -1;
	mad.lo.s32 	%r91, %r46, %r64, %r85;
	mov.u32 	%r93, %r88;
$L__BB2_10:
	mul.wide.s32 	%rd34, %r91, 4;
	add.s64 	%rd11, %rd2, %rd34;
	ld.global.f32 	%f60, [%rd11];
	setp.lt.f32 	%p20, %f147, %f60;
	@%p20 bra 	$L__BB2_42;
	mul.wide.s32 	%rd35, %r92, 16;
	add.s64 	%rd36, %rd1, %rd35;
	ld.global.v4.f32 	{%f61, %f62, %f63, %f64}, [%rd36];
	mul.wide.s32 	%rd37, %r91, 16;
	add.s64 	%rd38, %rd1, %rd37;
	ld.global.v4.f32 	{%f65, %f66, %f67, %f68}, [%rd38];
	st.global.v4.f32 	[%rd36], {%f65, %f66, %f67, %f68};
	st.global.v4.f32 	[%rd38], {%f61, %f62, %f63, %f64};
	mul.wide.s32 	%rd39, %r46, 4;
	add.s64 	%rd40, %rd11, %rd39;
	ld.global.f32 	%f69, [%rd40];
	ld.global.f32 	%f70, [%rd11];
	st.global.f32 	[%rd40], %f70;
	st.global.f32 	[%rd11], %f69;
	add.s32 	%r18, %r93, -1;
	sub.s32 	%r92, %r92, %r46;
	sub.s32 	%r91, %r91, %r46;
	setp.gt.s32 	%p22, %r93, 1;
	mov.u32 	%r93, %r18;
	@%p22 bra 	$L__BB2_10;
	bra.uni 	$L__BB2_42;
$L__BB2_12:
	setp.lt.s32 	%p24, %r95, 1;
	@%p24 bra 	$L__BB2_20;
	and.b32  	%r8, %r95, 3;
	setp.lt.u32 	%p25, %r95, 4;
	mov.b32 	%r97, 0;
	@%p25 bra 	$L__BB2_16;
	mov.b32 	%r96, 0;
$L__BB2_15:
	mad.lo.s32 	%r67, %r96, %r46, %r85;
	mul.wide.s32 	%rd41, %r67, 4;
	add.s64 	%rd42, %rd2, %rd41;
	ld.global.f32 	%f71, [%rd42];
	div.rn.f32 	%f72, %f71, %f146;
	st.global.f32 	[%rd42], %f72;
	mul.wide.s32 	%rd43, %r46, 4;
	add.s64 	%rd44, %rd42, %rd43;
	ld.global.f32 	%f73, [%rd44];
	div.rn.f32 	%f74, %f73, %f146;
	st.global.f32 	[%rd44], %f74;
	add.s64 	%rd45, %rd44, %rd43;
	ld.global.f32 	%f75, [%rd45];
	div.rn.f32 	%f76, %f75, %f146;
	st.global.f32 	[%rd45], %f76;
	add.s64 	%rd46, %rd45, %rd43;
	ld.global.f32 	%f77, [%rd46];
	div.rn.f32 	%f78, %f77, %f146;
	st.global.f32 	[%rd46], %f78;
	add.s32 	%r96, %r96, 4;
	and.b32  	%r97, %r95, 2147483644;
	setp.ne.s32 	%p26, %r96, %r97;
	@%p26 bra 	$L__BB2_15;
$L__BB2_16:
	setp.eq.s32 	%p27, %r8, 0;
	@%p27 bra 	$L__BB2_20;
	mad.lo.s32 	%r68, %r97, %r46, %r85;
	mul.wide.s32 	%rd47, %r68, 4;
	add.s64 	%rd12, %rd2, %rd47;
	ld.global.f32 	%f79, [%rd12];
	div.rn.f32 	%f80, %f79, %f146;
	st.global.f32 	[%rd12], %f80;
	setp.eq.s32 	%p28, %r8, 1;
	@%p28 bra 	$L__BB2_20;
	mul.wide.s32 	%rd13, %r46, 4;
	add.s64 	%rd14, %rd12, %rd13;
	ld.global.f32 	%f81, [%rd14];
	div.rn.f32 	%f82, %f81, %f146;
	st.global.f32 	[%rd14], %f82;
	setp.eq.s32 	%p29, %r8, 2;
	@%p29 bra 	$L__BB2_20;
	add.s64 	%rd48, %rd14, %rd13;
	ld.global.f32 	%f83, [%rd48];
	div.rn.f32 	%f84, %f83, %f146;
	st.global.f32 	[%rd48], %f84;
$L__BB2_20:
	not.pred 	%p30, %p59;
	@%p30 bra 	$L__BB2_33;
	ld.param.u32 	%r84, [_Z19cudaUpdateFastBgGMMILi16EEvP6uchar4PhPiiiP6float4Pffffffffibb_param_14];
	setp.ne.s32 	%p31, %r95, %r84;
	selp.u32 	%r69, 1, 0, %p31;
	add.s32 	%r95, %r95, %r69;
	add.s32 	%r31, %r95, -1;
	mad.lo.s32 	%r32, %r31, %r46, %r85;
	setp.eq.s32 	%p32, %r95, 1;
	selp.f32 	%f85, 0f3F800000, %f32, %p32;
	mul.wide.s32 	%rd49, %r32, 4;
	add.s64 	%rd50, %rd2, %rd49;
	st.global.f32 	[%rd50], %f85;
	setp.lt.s32 	%p33, %r95, 2;
	@%p33 bra 	$L__BB2_29;
	add.s32 	%r71, %r95, -2;
	and.b32  	%r33, %r31, 3;
	setp.lt.u32 	%p34, %r71, 3;
	mov.b32 	%r99, 0;
	@%p34 bra 	$L__BB2_25;
	mov.b32 	%r98, 0;
$L__BB2_24:
	mad.lo.s32 	%r73, %r98, %r46, %r85;
	mul.wide.s32 	%rd51, %r73, 4;
	add.s64 	%rd52, %rd2, %rd51;
	ld.global.f32 	%f86, [%rd52];
	mul.f32 	%f87, %f1, %f86;
	st.global.f32 	[%rd52], %f87;
	mul.wide.s32 	%rd53, %r46, 4;
	add.s64 	%rd54, %rd52, %rd53;
	ld.global.f32 	%f88, [%rd54];
	mul.f32 	%f89, %f1, %f88;
	st.global.f32 	[%rd54], %f89;
	add.s64 	%rd55, %rd54, %rd53;
	ld.global.f32 	%f90, [%rd55];
	mul.f32 	%f91, %f1, %f90;
	st.global.f32 	[%rd55], %f91;
	add.s64 	%rd56, %rd55, %rd53;
	ld.global.f32 	%f92, [%rd56];
	mul.f32 	%f93, %f1, %f92;
	st.global.f32 	[%rd56], %f93;
	add.s32 	%r98, %r98, 4;
	and.b32  	%r99, %r31, -4;
	setp.ne.s32 	%p35, %r98, %r99;
	@%p35 bra 	$L__BB2_24;
$L__BB2_25:
	setp.eq.s32 	%p36, %r33, 0;
	@%p36 bra 	$L__BB2_29;
	mad.lo.s32 	%r75, %r99, %r46, %r85;
	mul.wide.s32 	%rd57, %r75, 4;
	add.s64 	%rd15, %rd2, %rd57;
	ld.global.f32 	%f94, [%rd15];
	mul.f32 	%f95, %f1, %f94;
	st.global.f32 	[%rd15], %f95;
	setp.eq.s32 	%p37, %r33, 1;
	@%p37 bra 	$L__BB2_29;
	mul.wide.s32 	%rd16, %r46, 4;
	add.s64 	%rd17, %rd15, %rd16;
	ld.global.f32 	%f96, [%rd17];
	mul.f32 	%f97, %f1, %f96;
	st.global.f32 	[%rd17], %f97;
	setp.eq.s32 	%p38, %r33, 2;
	@%p38 bra 	$L__BB2_29;
	add.s64 	%rd58, %rd17, %rd16;
	ld.global.f32 	%f98, [%rd58];
	mul.f32 	%f99, %f1, %f98;
	st.global.f32 	[%rd58], %f99;
$L__BB2_29:
	ld.param.f32 	%f138, [_Z19cudaUpdateFastBgGMMILi16EEvP6uchar4PhPiiiP6float4Pffffffffibb_param_7];
	setp.lt.s32 	%p39, %r95, 2;
	mul.wide.s32 	%rd59, %r32, 16;
	add.s64 	%rd60, %rd1, %rd59;
	st.global.v4.f32 	[%rd60], {%f3, %f4, %f5, %f138};
	@%p39 bra 	$L__BB2_33;
	mov.u32 	%r100, %r95;
$L__BB2_31:
	add.s32 	%r39, %r100, -1;
	mad.lo.s32 	%r40, %r39, %r46, %r85;
	sub.s32 	%r41, %r40, %r46;
	mul.wide.s32 	%rd61, %r41, 4;
	add.s64 	%rd18, %rd2, %rd61;
	ld.global.f32 	%f100, [%rd18];
	setp.lt.f32 	%p40, %f32, %f100;
	@%p40 bra 	$L__BB2_33;
	mul.wide.s32 	%rd62, %r40, 16;
	add.s64 	%rd63, %rd1, %rd62;
	ld.global.v4.f32 	{%f101, %f102, %f103, %f104}, [%rd63];
	mul.wide.s32 	%rd64, %r41, 16;
	add.s64 	%rd65, %rd1, %rd64;
	ld.global.v4.f32 	{%f105, %f106, %f107, %f108}, [%rd65];
	st.global.v4.f32 	[%rd63], {%f105, %f106, %f107, %f108};
	st.global.v4.f32 	[%rd65], {%f101, %f102, %f103, %f104};
	mul.wide.s32 	%rd66, %r46, 4;
	add.s64 	%rd67, %rd18, %rd66;
	ld.global.f32 	%f109, [%rd67];
	ld.global.f32 	%f110, [%rd18];
	st.global.f32 	[%rd67], %f110;
	st.global.f32 	[%rd18], %f109;
	setp.gt.u32 	%p41, %r100, 2;
	mov.u32 	%r100, %r39;
	@%p41 bra 	$L__BB2_31;
$L__BB2_33:
	ld.param.s8 	%rs25, [_Z19cudaUpdateFastBgGMMILi16EEvP6uchar4PhPiiiP6float4Pffffffffibb_param_15];
	setp.eq.s16 	%p42, %rs25, 0;
	st.global.u32 	[%rd76], %r95;
	setp.ne.s32 	%p43, %r86, 0;
	or.pred  	%p44, %p42, %p43;
	@%p44 bra 	$L__BB2_43;
	setp.lt.s32 	%p46, %r95, 1;
	@%p46 bra 	$L__BB2_44;
	mov.f32 	%f148, 0f00000000;
	mov.b32 	%r102, 0;
$L__BB2_36:
	mad.lo.s32 	%r77, %r102, %r46, %r85;
	mul.wide.s32 	%rd68, %r77, 16;
	add.s64 	%rd69, %rd1, %rd68;
	ld.global.v4.f32 	{%f23, %f24, %f25, %f26}, [%rd69];
	mul.wide.s32 	%rd70, %r77, 4;
	add.s64 	%rd71, %rd2, %rd70;
	ld.global.f32 	%f112, [%rd71];
	add.f32 	%f148, %f148, %f112;
	mul.f32 	%f113, %f24, %f4;
	fma.rn.f32 	%f114, %f23, %f3, %f113;
	fma.rn.f32 	%f28, %f25, %f5, %f114;
	mul.f32 	%f115, %f24, %f24;
	fma.rn.f32 	%f116, %f23, %f23, %f115;
	fma.rn.f32 	%f29, %f25, %f25, %f116;
	setp.eq.f32 	%p47, %f29, 0f00000000;
	@%p47 bra 	$L__BB2_44;
	ld.param.f32 	%f144, [_Z19cudaUpdateFastBgGMMILi16EEvP6uchar4PhPiiiP6float4Pffffffffibb_param_13];
	div.rn.f32 	%f30, %f28, %f29;
	setp.gtu.f32 	%p48, %f30, 0f3F800000;
	setp.ltu.f32 	%p49, %f30, %f144;
	or.pred  	%p50, %p48, %p49;
	@%p50 bra 	$L__BB2_39;
	ld.param.f32 	%f143, [_Z19cudaUpdateFastBgGMMILi16EEvP6uchar4PhPiiiP6float4Pffffffffibb_param_11];
	mul.f32 	%f117, %f23, %f30;
	sub.f32 	%f118, %f117, %f3;
	mul.f32 	%f119, %f24, %f30;
	sub.f32 	%f120, %f119, %f4;
	mul.f32 	%f121, %f25, %f30;
	sub.f32 	%f122, %f121, %f5;
	mul.f32 	%f123, %f120, %f120;
	fma.rn.f32 	%f124, %f118, %f118, %f123;
	fma.rn.f32 	%f125, %f122, %f122, %f124;
	mul.f32 	%f126, %f143, %f26;
	mul.f32 	%f127, %f126, %f30;
	mul.f32 	%f128, %f30, %f127;
	setp.lt.f32 	%p51, %f125, %f128;
	@%p51 bra 	$L__BB2_47;
$L__BB2_39:
	ld.param.f32 	%f141, [_Z19cudaUpdateFastBgGMMILi16EEvP6uchar4PhPiiiP6float4Pffffffffibb_param_10];
	setp.leu.f32 	%p52, %f148, %f141;
	add.s32 	%r102, %r102, 1;
	setp.lt.s32 	%p53, %r102, %r95;
	and.pred  	%p54, %p52, %p53;
	@%p54 bra 	$L__BB2_36;
	bra.uni 	$L__BB2_44;
$L__BB2_40:
	fma.rn.f32 	%f46, %f1, %f8, %f36;
	setp.lt.f32 	%p14, %f46, %f2;
	selp.s32 	%r63, -1, 0, %p14;
	add.s32 	%r95, %r95, %r63;
	selp.f32 	%f147, 0f00000000, %f46, %p14;
	mov.b16 	%rs29, 0;
	mov.pred 	%p59, -1;
	bra.uni 	$L__BB2_42;
$L__BB2_41:
	fma.rn.f32 	%f41, %f1, %f8, %f36;
	setp.lt.f32 	%p9, %f41, %f2;
	selp.s32 	%r61, -1, 0, %p9;
	add.s32 	%r95, %r95, %r61;
	selp.f32 	%f147, 0f00000000, %f41, %p9;
	mov.b16 	%rs29, 1;
	mov.pred 	%p59, 0;
$L__BB2_42:
	add.f32 	%f146, %f146, %f147;
	st.global.f32 	[%rd9], %f147;
	add.s32 	%r88, %r88, 1;
	setp.lt.s32 	%p23, %r88, %r95;
	@%p23 bra 	$L__BB2_6;
	bra.uni 	$L__BB2_12;
$L__BB2_43:
	setp.ne.s32 	%p45, %r86, 0;
	@%p45 bra 	$L__BB2_46;
$L__BB2_44:
	ld.param.s8 	%rs27, [_Z19cudaUpdateFastBgGMMILi16EEvP6uchar4PhPiiiP6float4Pffffffffibb_param_16];
	setp.eq.s16 	%p56, %rs27, 0;
	mov.b16 	%rs22, 255;
	st.global.u8 	[%rd77], %rs22;
	@%p56 bra 	$L__BB2_49;
	mul.wide.s32 	%rd74, %r85, 16;
	add.s64 	%rd75, %rd1, %rd74;
	.pragma "used_bytes_mask 4095";
	ld.global.v4.f32 	{%f133, %f134, %f135, %f136}, [%rd75];
	cvt.rzi.u32.f32 	%r81, %f133;
	cvt.rzi.u32.f32 	%r82, %f134;
	cvt.u16.u32 	%rs23, %r82;
	cvt.rzi.u32.f32 	%r83, %f135;
	cvt.u16.u32 	%rs24, %r83;
	st.global.v2.u8 	[%rd78], {%rs24, %rs23};
	st.global.u8 	[%rd78+2], %r81;
	bra.uni 	$L__BB2_49;
$L__BB2_46:
	mov.b16 	%rs18, 0;
	st.global.u8 	[%rd77], %rs18;
	bra.uni 	$L__BB2_49;
$L__BB2_47:
	ld.param.s8 	%rs26, [_Z19cudaUpdateFastBgGMMILi16EEvP6uchar4PhPiiiP6float4Pffffffffibb_param_16];
	setp.eq.s16 	%p55, %rs26, 0;
	mov.b16 	%rs19, 128;
	st.global.u8 	[%rd77], %rs19;
	@%p55 bra 	$L__BB2_49;
	mul.wide.s32 	%rd72, %r85, 16;
	add.s64 	%rd73, %rd1, %rd72;
	.pragma "used_bytes_mask 4095";
	ld.global.v4.f32 	{%f129, %f130, %f131, %f132}, [%rd73];
	cvt.rzi.u32.f32 	%r78, %f129;
	cvt.rzi.u32.f32 	%r79, %f130;
	cvt.u16.u32 	%rs20, %r79;
	cvt.rzi.u32.f32 	%r80, %f131;
	cvt.u16.u32 	%rs21, %r80;
	st.global.v2.u8 	[%rd78], {%rs21, %rs20};
	st.global.u8 	[%rd78+2], %r78;
$L__BB2_49:
	add.s64 	%rd77, %rd77, 16;
	add.s32 	%r85, %r85, 16;
	setp.lt.s32 	%p57, %r85, %r3;
	add.s64 	%rd78, %rd78, 64;
	add.s64 	%rd76, %rd76, 64;
	@%p57 bra 	$L__BB2_4;
$L__BB2_50:
	ret;

}
	// .globl	_Z19cudaUpdateFastBgGMMILi32EEvP6uchar4PhPiiiP6float4Pffffffffibb
.visible .entry _Z19cudaUpdateFastBgGMMILi32EEvP6uchar4PhPiiiP6float4Pffffffffibb(
	.param .u64 .ptr .align 1 _Z19cudaUpdateFastBgGMMILi32EEvP6uchar4PhPiiiP6float4Pffffffffibb_param_0,
	.param .u64 .ptr .align 1 _Z19cudaUpdateFastBgGMMILi32EEvP6uchar4PhPiiiP6float4Pffffffffibb_param_1,
	.param .u64 .ptr .align 1 _Z19cudaUpdateFastBgGMMILi32EEvP6uchar4PhPiiiP6float4Pffffffffibb_param_2,
	.param .u32 _Z19cudaUpdateFastBgGMMILi32EEvP6uchar4PhPiiiP6float4Pffffffffibb_param_3,
	.param .u32 _Z19cudaUpdateFastBgGMMILi32EEvP6uchar4PhPiiiP6float4Pffffffffibb_param_4,
	.param .u64 .ptr .align 1 _Z19cudaUpdateFastBgGMMILi32EEvP6uchar4PhPiiiP6float4Pffffffffibb_param_5,
	.param .u64 .ptr .align 1 _Z19cudaUpdateFastBgGMMILi32EEvP6uchar4PhPiiiP6float4Pffffffffibb_param_6,
	.param .f32 _Z19cudaUpdateFastBgGMMILi32EEvP6uchar4PhPiiiP6float4Pffffffffibb_param_7,
	.param .f32 _Z19cudaUpdateFastBgGMMILi32EEvP6uchar4PhPiiiP6float4Pffffffffibb_param_8,
	.param .f32 _Z19cudaUpdateFastBgGMMILi32EEvP6uchar4PhPiiiP6float4Pffffffffibb_param_9,
	.param .f32 _Z19cudaUpdateFastBgGMMILi32EEvP6uchar4PhPiiiP6float4Pffffffffibb_param_10,
	.param .f32 _Z19cudaUpdateFastBgGMMILi32EEvP6uchar4PhPiiiP6float4Pffffffffibb_param_11,
	.param .f32 _Z19cudaUpdateFastBgGMMILi32EEvP6uchar4PhPiiiP6float4Pffffffffibb_param_12,
	.param .f32 _Z19cudaUpdateFastBgGMMILi32EEvP6uchar4PhPiiiP6float4Pffffffffibb_param_13,
	.param .u32 _Z19cudaUpdateFastBgGMMILi32EEvP6uchar4PhPiiiP6float4Pffffffffibb_param_14,
	.param .u8 _Z19cudaUpdateFastBgGMMILi32EEvP6uchar4PhPiiiP6float4Pffffffffibb_param_15,
	.param .u8 _Z19cudaUpdateFastBgGMMILi32EEvP6uchar4PhPiiiP6float4Pffffffffibb_param_16
)
{
	.reg .pred 	%p<60>;
	.reg .b16 	%rs<30>;
	.reg .b32 	%r<103>;
	.reg .b32 	%f<149>;
	.reg .b64 	%rd<79>;
	// demoted variable
	.shared .align 4 .u32 _ZZ19cudaUpdateFastBgGMMILi32EEvP6uchar4PhPiiiP6float4PffffffffibbE10sharedInfo_$_0;
	ld.param.u64 	%rd22, [_Z19cudaUpdateFastBgGMMILi32EEvP6uchar4PhPiiiP6float4Pffffffffibb_param_0];
	ld.param.u64 	%rd23, [_Z19cudaUpdateFastBgGMMILi32EEvP6uchar4PhPiiiP6float4Pffffffffibb_param_1];
	ld.param.u64 	%rd24, [_Z19cudaUpdateFastBgGMMILi32EEvP6uchar4PhPiiiP6float4Pffffffffibb_param_2];
	ld.param.u32 	%r46, [_Z19cudaUpdateFastBgGMMILi32EEvP6uchar4PhPiiiP6float4Pffffffffibb_param_3];
	ld.param.u32 	%r47, [_Z19cudaUpdateFastBgGMMILi32EEvP6uchar4PhPiiiP6float4Pffffffffibb_param_4];
	ld.param.u64 	%rd25, [_Z19cudaUpdateFastBgGMMILi32EEvP6uchar4PhPiiiP6float4Pffffffffibb_param_5];
	ld.param.u64 	%rd26, [_Z19cudaUpdateFastBgGMMILi32EEvP6uchar4PhPiiiP6float4Pffffffffibb_param_6];
	ld.param.f32 	%f32, [_Z19cudaUpdateFastBgGMMILi32EEvP6uchar4PhPiiiP6float4Pffffffffibb_param_8];
	ld.param.f32 	%f36, [_Z19cudaUpdateFastBgGMMILi32EEvP6uchar4PhPiiiP6float4Pffffffffibb_param_12];
	cvta.to.global.u64 	%rd1, %rd25;
	cvta.to.global.u64 	%rd2, %rd26;
	mov.u32 	%r1, %tid.x;
	setp.ne.s32 	%p3, %r1, 0;
	@%p3 bra 	$L__BB3_2;
	mov.u32 	%r49, %ctaid.x;
	mul.lo.s32 	%r50, %r49, %r47;
	shl.b32 	%r51, %r50, 5;
	st.shared.u32 	[_ZZ19cudaUpdateFastBgGMMILi32EEvP6uchar4PhPiiiP6float4PffffffffibbE10sharedInfo_$_0], %r51;
$L__BB3_2:
	bar.sync 	0;
	ld.shared.u32 	%r52, [_ZZ19cudaUpdateFastBgGMMILi32EEvP6uchar4PhPiiiP6float4PffffffffibbE10sharedInfo_$_0];
	add.s32 	%r85, %r52, %r1;
	shl.b32 	%r53, %r47, 5;
	add.s32 	%r54, %r52, %r53;
	min.s32 	%r3, %r46, %r54;
	setp.ge.s32 	%p4, %r85, %r3;
	@%p4 bra 	$L__BB3_50;
	cvt.s64.s32 	%rd27, %r85;
	mov.f32 	%f38, 0f3F800000;
	sub.f32 	%f1, %f38, %f32;
	neg.f32 	%f2, %f36;
	cvta.to.global.u64 	%rd28, %rd24;
	mul.wide.s32 	%rd29, %r85, 4;
	add.s64 	%rd76, %rd28, %rd29;
	cvta.to.global.u64 	%rd30, %rd23;
	add.s64 	%rd77, %rd30, %rd27;
	cvta.to.global.u64 	%rd31, %rd22;
	add.s64 	%rd78, %rd31, %rd29;
$L__BB3_4:
	.pragma "used_bytes_mask 7";
	ld.global.u32 	%r56, [%rd78];
	bfe.u32 	%r57, %r56, 0, 8;
	cvt.u16.u32 	%rs5, %r57;
	and.b16  	%rs6, %rs5, 255;
	bfe.u32 	%r58, %r56, 8, 8;
	cvt.u16.u32 	%rs7, %r58;
	and.b16  	%rs8, %rs7, 255;
	bfe.u32 	%r59, %r56, 16, 8;
	cvt.u16.u32 	%rs9, %r59;
	and.b16  	%rs10, %rs9, 255;
	cvt.rn.f32.u16 	%f3, %rs10;
	cvt.rn.f32.u16 	%f4, %rs8;
	cvt.rn.f32.u16 	%f5, %rs6;
	ld.global.u32 	%r95, [%rd76];
	setp.lt.s32 	%p6, %r95, 1;
	mov.f32 	%f146, 0f00000000;
	mov.b32 	%r86, 0;
	mov.pred 	%p59, -1;
	@%p6 bra 	$L__BB3_12;
	mov.b16 	%rs29, 0;
	mov.f32 	%f146, 0f00000000;
	mov.b32 	%r88, 0;
	mov.u32 	%r86, %r88;
$L__BB3_6:
	mad.lo.s32 	%r92, %r88, %r46, %r85;
	mul.wide.s32 	%rd32, %r92, 4;
	add.s64 	%rd9, %rd2, %rd32;
	ld.global.f32 	%f8, [%rd9];
	and.b16  	%rs12, %rs29, 255;
	setp.ne.s16 	%p7, %rs12, 0;
	@%p7 bra 	$L__BB3_41;
	ld.param.f32 	%f142, [_Z19cudaUpdateFastBgGMMILi32EEvP6uchar4PhPiiiP6float4Pffffffffibb_param_11];
	ld.param.f32 	%f140, [_Z19cudaUpdateFastBgGMMILi32EEvP6uchar4PhPiiiP6float4Pffffffffibb_param_10];
	ld.param.f32 	%f139, [_Z19cudaUpdateFastBgGMMILi32EEvP6uchar4PhPiiiP6float4Pffffffffibb_param_9];
	mul.wide.s32 	%rd33, %r92, 16;
	add.s64 	%rd10, %rd1, %rd33;
	ld.global.v4.f32 	{%f9, %f10, %f11, %f12}, [%rd10];
	sub.f32 	%f13, %f9, %f3;
	sub.f32 	%f14, %f10, %f4;
	sub.f32 	%f15, %f11, %f5;
	mul.f32 	%f42, %f14, %f14;
	fma.rn.f32 	%f43, %f13, %f13, %f42;
	fma.rn.f32 	%f16, %f15, %f15, %f43;
	setp.lt.f32 	%p10, %f146, %f140;
	mul.f32 	%f44, %f142, %f12;
	setp.lt.f32 	%p11, %f16, %f44;
	selp.b32 	%r62, 1, %r86, %p11;
	selp.b32 	%r86, %r62, %r86, %p10;
	mul.f32 	%f45, %f139, %f12;
	setp.geu.f32 	%p12, %f16, %f45;
	@%p12 bra 	$L__BB3_40;
	ld.param.f32 	%f137, [_Z19cudaUpdateFastBgGMMILi32EEvP6uchar4PhPiiiP6float4Pffffffffibb_param_7];
	div.rn.f32 	%f47, %f32, %f8;
	fma.rn.f32 	%f48, %f1, %f8, %f36;
	add.f32 	%f147, %f32, %f48;
	mul.f32 	%f49, %f47, %f13;
	sub.f32 	%f50, %f9, %f49;
	mul.f32 	%f51, %f47, %f14;
	sub.f32 	%f52, %f10, %f51;
	mul.f32 	%f53, %f47, %f15;
	sub.f32 	%f54, %f11, %f53;
	sub.f32 	%f55, %f16, %f12;
	fma.rn.f32 	%f56, %f47, %f55, %f12;
	setp.lt.f32 	%p16, %f56, 0f40800000;
	mul.f32 	%f57, %f137, 0f40A00000;
	setp.gt.f32 	%p17, %f56, %f57;
	selp.f32 	%f58, %f57, %f56, %p17;
	selp.f32 	%f59, 0f40800000, %f58, %p16;
	st.global.v4.f32 	[%rd10], {%f50, %f52, %f54, %f59};
	setp.eq.s32 	%p18, %r88, 0;
	mov.b16 	%rs29, 1;
	mov.pred 	%p59, 0;
	@%p18 bra 	$L__BB3_42;
	add.s32 	%r64, %r88, -1;
	mad.lo.s32 	%r91, %r46, %r64, %r85;
	mov.u32 	%r93, %r88;
$L__BB3_10:
	mul.wide.s32 	%rd34, %r91, 4;
	add.s64 	%rd11, %rd2, %rd34;
	ld.global.f32 	%f60, [%rd11];
	setp.lt.f32 	%p20, %f147, %f60;
	@%p20 bra 	$L__BB3_42;
	mul.wide.s32 	%rd35, %r92, 16;
	add.s64 	%rd36, %rd1, %rd35;
	ld.global.v4.f32 	{%f61, %f62, %f63, %f64}, [%rd36];
	mul.wide.s32 	%rd37, %r91, 16;
	add.s64 	%rd38, %rd1, %rd37;
	ld.global.v4.f32 	{%f65, %f66, %f67, %f68}, [%rd38];
	st.global.v4.f32 	[%rd36], {%f65, %f66, %f67, %f68};
	st.global.v4.f32 	[%rd38], {%f61, %f62, %f63, %f64};
	mul.wide.s32 	%rd39, %r46, 4;
	add.s64 	%rd40, %rd11, %rd39;
	ld.global.f32 	%f69, [%rd40];
	ld.global.f32 	%f70, [%rd11];
	st.global.f32 	[%rd40], %f70;
	st.global.f32 	[%rd11], %f69;
	add.s32 	%r18, %r93, -1;
	sub.s32 	%r92, %r92, %r46;
	sub.s32 	%r91, %r91, %r46;
	setp.gt.s32 	%p22, %r93, 1;
	mov.u32 	%r93, %r18;
	@%p22 bra 	$L__BB3_10;
	bra.uni 	$L__BB3_42;
$L__BB3_12:
	setp.lt.s32 	%p24, %r95, 1;
	@%p24 bra 	$L__BB3_20;
	and.b32  	%r8, %r95, 3;
	setp.lt.u32 	%p25, %r95, 4;
	mov.b32 	%r97, 0;
	@%p25 bra 	$L__BB3_16;
	mov.b32 	%r96, 0;
$L__BB3_15:
	mad.lo.s32 	%r67, %r96, %r46, %r85;
	mul.wide.s32 	%rd41, %r67, 4;
	add.s64 	%rd42, %rd2, %rd41;
	ld.global.f32 	%f71, [%rd42];
	div.rn.f32 	%f72, %f71, %f146;
	st.global.f32 	[%rd42], %f72;
	mul.wide.s32 	%rd43, %r46, 4;
	add.s64 	%rd44, %rd42, %rd43;
	ld.global.f32 	%f73, [%rd44];
	div.rn.f32 	%f74, %f73, %f146;
	st.global.f32 	[%rd44], %f74;
	add.s64 	%rd45, %rd44, %rd43;
	ld.global.f32 	%f75, [%rd45];
	div.rn.f32 	%f76, %f75, %f146;
	st.global.f32 	[%rd45], %f76;
	add.s64 	%rd46, %rd45, %rd43;
	ld.global.f32 	%f77, [%rd46];
	div.rn.f32 	%f78, %f77, %f146;
	st.global.f32 	[%rd46], %f78;
	add.s32 	%r96, %r96, 4;
	and.b32  	%r97, %r95, 2147483644;
	setp.ne.s32 	%p26, %r96, %r97;
	@%p26 bra 	$L__BB3_15;
$L__BB3_16:
	setp.eq.s32 	%p27, %r8, 0;
	@%p27 bra 	$L__BB3_20;
	mad.lo.s32 	%r68, %r97, %r46, %r85;
	mul.wide.s32 	%rd47, %r68, 4;
	add.s64 	%rd12, %rd2, %rd47;
	ld.global.f32 	%f79, [%rd12];
	div.rn.f32 	%f80, %f79, %f146;
	st.global.f32 	[%rd12], %f80;
	setp.eq.s32 	%p28, %r8, 1;
	@%p28 bra 	$L__BB3_20;
	mul.wide.s32 	%rd13, %r46, 4;
	add.s64 	%rd14, %rd12, %rd13;
	ld.global.f32 	%f81, [%rd14];
	div.rn.f32 	%f82, %f81, %f146;
	st.global.f32 	[%rd14], %f82;
	setp.eq.s32 	%p29, %r8, 2;
	@%p29 bra 	$L__BB3_20;
	add.s64 	%rd48, %rd14, %rd13;
	ld.global.f32 	%f83, [%rd48];
	div.rn.f32 	%f84, %f83, %f146;
	st.global.f32 	[%rd48], %f84;
$L__BB3_20:
	not.pred 	%p30, %p59;
	@%p30 bra 	$L__BB3_33;
	ld.param.u32 	%r84, [_Z19cudaUpdateFastBgGMMILi32EEvP6uchar4PhPiiiP6float4Pffffffffibb_param_14];
	setp.ne.s32 	%p31, %r95, %r84;
	selp.u32 	%r69, 1, 0, %p31;
	add.s32 	%r95, %r95, %r69;
	add.s32 	%r31, %r95, -1;
	mad.lo.s32 	%r32, %r31, %r46, %r85;
	setp.eq.s32 	%p32, %r95, 1;
	selp.f32 	%f85, 0f3F800000, %f32, %p32;
	mul.wide.s32 	%rd49, %r32, 4;
	add.s64 	%rd50, %rd2, %rd49;
	st.global.f32 	[%rd50], %f85;
	setp.lt.s32 	%p33, %r95, 2;
	@%p33 bra 	$L__BB3_29;
	add.s32 	%r71, %r95, -2;
	and.b32  	%r33, %r31, 3;
	setp.lt.u32 	%p34, %r71, 3;
	mov.b32 	%r99, 0;
	@%p34 bra 	$L__BB3_25;
	mov.b32 	%r98, 0;
$L__BB3_24:
	mad.lo.s32 	%r73, %r98, %r46, %r85;
	mul.wide.s32 	%rd51, %r73, 4;
	add.s64 	%rd52, %rd2, %rd51;
	ld.global.f32 	%f86, [%rd52];
	mul.f32 	%f87, %f1, %f86;
	st.global.f32 	[%rd52], %f87;
	mul.wide.s32 	%rd53, %r46, 4;
	add.s64 	%rd54, %rd52, %rd53;
	ld.global.f32 	%f88, [%rd54];
	mul.f32 	%f89, %f1, %f88;
	st.global.f32 	[%rd54], %f89;
	add.s64 	%rd55, %rd54, %rd53;
	ld.global.f32 	%f90, [%rd55];
	mul.f32 	%f91, %f1, %f90;
	st.global.f32 	[%rd55], %f91;
	add.s64 	%rd56, %rd55, %rd53;
	ld.global.f32 	%f92, [%rd56];
	mul.f32 	%f93, %f1, %f92;
	st.global.f32 	[%rd56], %f93;
	add.s32 	%r98, %r98, 4;
	and.b32  	%r99, %r31, -4;
	setp.ne.s32 	%p35, %r98, %r99;
	@%p35 bra 	$L__BB3_24;
$L__BB3_25:
	setp.eq.s32 	%p36, %r33, 0;
	@%p36 bra 	$L__BB3_29;
	mad.lo.s32 	%r75, %r99, %r46, %r85;
	mul.wide.s32 	%rd57, %r75, 4;
	add.s64 	%rd15, %rd2, %rd57;
	ld.global.f32 	%f94, [%rd15];
	mul.f32 	%f95, %f1, %f94;
	st.global.f32 	[%rd15], %f95;
	setp.eq.s32 	%p37, %r33, 1;
	@%p37 bra 	$L__BB3_29;
	mul.wide.s32 	%rd16, %r46, 4;
	add.s64 	%rd17, %rd15, %rd16;
	ld.global.f32 	%f96, [%rd17];
	mul.f32 	%f97, %f1, %f96;
	st.global.f32 	[%rd17], %f97;
	setp.eq.s32 	%p38, %r33, 2;
	@%p38 bra 	$L__BB3_29;
	add.s64 	%rd58, %rd17, %rd16;
	ld.global.f32 	%f98, [%rd58];
	mul.f32 	%f99, %f1, %f98;
	st.global.f32 	[%rd58], %f99;
$L__BB3_29:
	ld.param.f32 	%f138, [_Z19cudaUpdateFastBgGMMILi32EEvP6uchar4PhPiiiP6float4Pffffffffibb_param_7];
	setp.lt.s32 	%p39, %r95, 2;
	mul.wide.s32 	%rd59, %r32, 16;
	add.s64 	%rd60, %rd1, %rd59;
	st.global.v4.f32 	[%rd60], {%f3, %f4, %f5, %f138};
	@%p39 bra 	$L__BB3_33;
	mov.u32 	%r100, %r95;
$L__BB3_31:
	add.s32 	%r39, %r100, -1;
	mad.lo.s32 	%r40, %r39, %r46, %r85;
	sub.s32 	%r41, %r40, %r46;
	mul.wide.s32 	%rd61, %r41, 4;
	add.s64 	%rd18, %rd2, %rd61;
	ld.global.f32 	%f100, [%rd18];
	setp.lt.f32 	%p40, %f32, %f100;
	@%p40 bra 	$L__BB3_33;
	mul.wide.s32 	%rd62, %r40, 16;
	add.s64 	%rd63, %rd1, %rd62;
	ld.global.v4.f32 	{%f101, %f102, %f103, %f104}, [%rd63];
	mul.wide.s32 	%rd64, %r41, 16;
	add.s64 	%rd65, %rd1, %rd64;
	ld.global.v4.f32 	{%f105, %f106, %f107, %f108}, [%rd65];
	st.global.v4.f32 	[%rd63], {%f105, %f106, %f107, %f108};
	st.global.v4.f32 	[%rd65], {%f101, %f102, %f103, %f104};
	mul.wide.s32 	%rd66, %r46, 4;
	add.s64 	%rd67, %rd18, %rd66;
	ld.global.f32 	%f109, [%rd67];
	ld.global.f32 	%f110, [%rd18];
	st.global.f32 	[%rd67], %f110;
	st.global.f32 	[%rd18], %f109;
	setp.gt.u32 	%p41, %r100, 2;
	mov.u32 	%r100, %r39;
	@%p41 bra 	$L__BB3_31;
$L__BB3_33:
	ld.param.s8 	%rs25, [_Z19cudaUpdateFastBgGMMILi32EEvP6uchar4PhPiiiP6float4Pffffffffibb_param_15];
	setp.eq.s16 	%p42, %rs25, 0;
	st.global.u32 	[%rd76], %r95;
	setp.ne.s32 	%p43, %r86, 0;
	or.pred  	%p44, %p42, %p43;
	@%p44 bra 	$L__BB3_43;
	setp.lt.s32 	%p46, %r95, 1;
	@%p46 bra 	$L__BB3_44;
	mov.f32 	%f148, 0f00000000;
	mov.b32 	%r102, 0;
$L__BB3_36:
	mad.lo.s32 	%r77, %r102, %r46, %r85;
	mul.wide.s32 	%rd68, %r77, 16;
	add.s64 	%rd69, %rd1, %rd68;
	ld.global.v4.f32 	{%f23, %f24, %f25, %f26}, [%rd69];
	mul.wide.s32 	%rd70, %r77, 4;
	add.s64 	%rd71, %rd2, %rd70;
	ld.global.f32 	%f112, [%rd71];
	add.f32 	%f148, %f148, %f112;
	mul.f32 	%f113, %f24, %f4;
	fma.rn.f32 	%f114, %f23, %f3, %f113;
	fma.rn.f32 	%f28, %f25, %f5, %f114;
	mul.f32 	%f115, %f24, %f24;
	fma.rn.f32 	%f116, %f23, %f23, %f115;
	fma.rn.f32 	%f29, %f25, %f25, %f116;
	setp.eq.f32 	%p47, %f29, 0f00000000;
	@%p47 bra 	$L__BB3_44;
	ld.param.f32 	%f144, [_Z19cudaUpdateFastBgGMMILi32EEvP6uchar4PhPiiiP6float4Pffffffffibb_param_13];
	div.rn.f32 	%f30, %f28, %f29;
	setp.gtu.f32 	%p48, %f30, 0f3F800000;
	setp.ltu.f32 	%p49, %f30, %f144;
	or.pred  	%p50, %p48, %p49;
	@%p50 bra 	$L__BB3_39;
	ld.param.f32 	%f143, [_Z19cudaUpdateFastBgGMMILi32EEvP6uchar4PhPiiiP6float4Pffffffffibb_param_11];
	mul.f32 	%f117, %f23, %f30;
	sub.f32 	%f118, %f117, %f3;
	mul.f32 	%f119, %f24, %f30;
	sub.f32 	%f120, %f119, %f4;
	mul.f32 	%f121, %f25, %f30;
	sub.f32 	%f122, %f121, %f5;
	mul.f32 	%f123, %f120, %f120;
	fma.rn.f32 	%f124, %f118, %f118, %f123;
	fma.rn.f32 	%f125, %f122, %f122, %f124;
	mul.f32 	%f126, %f143, %f26;
	mul.f32 	%f127, %f126, %f30;
	mul.f32 	%f128, %f30, %f127;
	setp.lt.f32 	%p51, %f125, %f128;
	@%p51 bra 	$L__BB3_47;
$L__BB3_39:
	ld.param.f32 	%f141, [_Z19cudaUpdateFastBgGMMILi32EEvP6uchar4PhPiiiP6float4Pffffffffibb_param_10];
	setp.leu.f32 	%p52, %f148, %f141;
	add.s32 	%r102, %r102, 1;
	setp.lt.s32 	%p53, %r102, %r95;
	and.pred  	%p54, %p52, %p53;
	@%p54 bra 	$L__BB3_36;
	bra.uni 	$L__BB3_44;
$L__BB3_40:
	fma.rn.f32 	%f46, %f1, %f8, %f36;
	setp.lt.f32 	%p14, %f46, %f2;
	selp.s32 	%r63, -1, 0, %p14;
	add.s32 	%r95, %r95, %r63;
	selp.f32 	%f147, 0f00000000, %f46, %p14;
	mov.b16 	%rs29, 0;
	mov.pred 	%p59, -1;
	bra.uni 	$L__BB3_42;
$L__BB3_41:
	fma.rn.f32 	%f41, %f1, %f8, %f36;
	setp.lt.f32 	%p9, %f41, %f2;
	selp.s32 	%r61, -1, 0, %p9;
	add.s32 	%r95, %r95, %r61;
	selp.f32 	%f147, 0f00000000, %f41, %p9;
	mov.b16 	%rs29, 1;
	mov.pred 	%p59, 0;
$L__BB3_42:
	add.f32 	%f146, %f146, %f147;
	st.global.f32 	[%rd9], %f147;
	add.s32 	%r88, %r88, 1;
	setp.lt.s32 	%p23, %r88, %r95;
	@%p23 bra 	$L__BB3_6;
	bra.uni 	$L__BB3_12;
$L__BB3_43:
	setp.ne.s32 	%p45, %r86, 0;
	@%p45 bra 	$L__BB3_46;
$L__BB3_44:
	ld.param.s8 	%rs27, [_Z19cudaUpdateFastBgGMMILi32EEvP6uchar4PhPiiiP6float4Pffffffffibb_param_16];
	setp.eq.s16 	%p56, %rs27, 0;
	mov.b16 	%rs22, 255;
	st.global.u8 	[%rd77], %rs22;
	@%p56 bra 	$L__BB3_49;
	mul.wide.s32 	%rd74, %r85, 16;
	add.s64 	%rd75, %rd1, %rd74;
	.pragma "used_bytes_mask 4095";
	ld.global.v4.f32 	{%f133, %f134, %f135, %f136}, [%rd75];
	cvt.rzi.u32.f32 	%r81, %f133;
	cvt.rzi.u32.f32 	%r82, %f134;
	cvt.u16.u32 	%rs23, %r82;
	cvt.rzi.u32.f32 	%r83, %f135;
	cvt.u16.u32 	%rs24, %r83;
	st.global.v2.u8 	[%rd78], {%rs24, %rs23};
	st.global.u8 	[%rd78+2], %r81;
	bra.uni 	$L__BB3_49;
$L__BB3_46:
	mov.b16 	%rs18, 0;
	st.global.u8 	[%rd77], %rs18;
	bra.uni 	$L__BB3_49;
$L__BB3_47:
	ld.param.s8 	%rs26, [_Z19cudaUpdateFastBgGMMILi32EEvP6uchar4PhPiiiP6float4Pffffffffibb_param_16];
	setp.eq.s16 	%p55, %rs26, 0;
	mov.b16 	%rs19, 128;
	st.global.u8 	[%rd77], %rs19;
	@%p55 bra 	$L__BB3_49;
	mul.wide.s32 	%rd72, %r85, 16;
	add.s64 	%rd73, %rd1, %rd72;
	.pragma "used_bytes_mask 4095";
	ld.global.v4.f32 	{%f129, %f130, %f131, %f132}, [%rd73];
	cvt.rzi.u32.f32 	%r78, %f129;
	cvt.rzi.u32.f32 	%r79, %f130;
	cvt.u16.u32 	%rs20, %r79;
	cvt.rzi.u32.f32 	%r80, %f131;
	cvt.u16.u32 	%rs21, %r80;
	st.global.v2.u8 	[%rd78], {%rs21, %rs20};
	st.global.u8 	[%rd78+2], %r78;
$L__BB3_49:
	add.s64 	%rd77, %rd77, 32;
	add.s32 	%r85, %r85, 32;
	setp.lt.s32 	%p57, %r85, %r3;
	add.s64 	%rd78, %rd78, 128;
	add.s64 	%rd76, %rd76, 128;
	@%p57 bra 	$L__BB3_4;
$L__BB3_50:
	ret;

}
	// .globl	_Z19cudaUpdateFastBgGMMILi64EEvP6uchar4PhPiiiP6float4Pffffffffibb
.visible .entry _Z19cudaUpdateFastBgGMMILi64EEvP6uchar4PhPiiiP6float4Pffffffffibb(
	.param .u64 .ptr .align 1 _Z19cudaUpdateFastBgGMMILi64EEvP6uchar4PhPiiiP6float4Pffffffffibb_param_0,
	.param .u64 .ptr .align 1 _Z19cudaUpdateFastBgGMMILi64EEvP6uchar4PhPiiiP6float4Pffffffffibb_param_1,
	.param .u64 .ptr .align 1 _Z19cudaUpdateFastBgGMMILi64EEvP6uchar4PhPiiiP6float4Pffffffffibb_param_2,
	.param .u32 _Z19cudaUpdateFastBgGMMILi64EEvP6uchar4PhPiiiP6float4Pffffffffibb_param_3,
	.param .u32 _Z19cudaUpdateFastBgGMMILi64EEvP6uchar4PhPiiiP6float4Pffffffffibb_param_4,
	.param .u64 .ptr .align 1 _Z19cudaUpdateFastBgGMMILi64EEvP6uchar4PhPiiiP6float4Pffffffffibb_param_5,
	.param .u64 .ptr .align 1 _Z19cudaUpdateFastBgGMMILi64EEvP6uchar4PhPiiiP6float4Pffffffffibb_param_6,
	.param .f32 _Z19cudaUpdateFastBgGMMILi64EEvP6uchar4PhPiiiP6float4Pffffffffibb_param_7,
	.param .f32 _Z19cudaUpdateFastBgGMMILi64EEvP6uchar4PhPiiiP6float4Pffffffffibb_param_8,
	.param .f32 _Z19cudaUpdateFastBgGMMILi64EEvP6uchar4PhPiiiP6float4Pffffffffibb_param_9,
	.param .f32 _Z19cudaUpdateFastBgGMMILi64EEvP6uchar4PhPiiiP6float4Pffffffffibb_param_10,
	.param .f32 _Z19cudaUpdateFastBgGMMILi64EEvP6uchar4PhPiiiP6float4Pffffffffibb_param_11,
	.param .f32 _Z19cudaUpdateFastBgGMMILi64EEvP6uchar4PhPiiiP6float4Pffffffffibb_param_12,
	.param .f32 _Z19cudaUpdateFastBgGMMILi64EEvP6uchar4PhPiiiP6float4Pffffffffibb_param_13,
	.param .u32 _Z19cudaUpdateFastBgGMMILi64EEvP6uchar4PhPiiiP6float4Pffffffffibb_param_14,
	.param .u8 _Z19cudaUpdateFastBgGMMILi64EEvP6uchar4PhPiiiP6float4Pffffffffibb_param_15,
	.param .u8 _Z19cudaUpdateFastBgGMMILi64EEvP6uchar4PhPiiiP6float4Pffffffffibb_param_16
)
{
	.reg .pred 	%p<60>;
	.reg .b16 	%rs<30>;
	.reg .b32 	%r<103>;
	.reg .b32 	%f<149>;
	.reg .b64 	%rd<79>;
	// demoted variable
	.shared .align 4 .u32 _ZZ19cudaUpdateFastBgGMMILi64EEvP6uchar4PhPiiiP6float4PffffffffibbE10sharedInfo_$_0;
	ld.param.u64 	%rd22, [_Z19cudaUpdateFastBgGMMILi64EEvP6uchar4PhPiiiP6float4Pffffffffibb_param_0];
	ld.param.u64 	%rd23, [_Z19cudaUpdateFastBgGMMILi64EEvP6uchar4PhPiiiP6float4Pffffffffibb_param_1];
	ld.param.u64 	%rd24, [_Z19cudaUpdateFastBgGMMILi64EEvP6uchar4PhPiiiP6float4Pffffffffibb_param_2];
	ld.param.u32 	%r46, [_Z19cudaUpdateFastBgGMMILi64EEvP6uchar4PhPiiiP6float4Pffffffffibb_param_3];
	ld.param.u32 	%r47, [_Z19cudaUpdateFastBgGMMILi64EEvP6uchar4PhPiiiP6float4Pffffffffibb_param_4];
	ld.param.u64 	%rd25, [_Z19cudaUpdateFastBgGMMILi64EEvP6uchar4PhPiiiP6float4Pffffffffibb_param_5];
	ld.param.u64 	%rd26, [_Z19cudaUpdateFastBgGMMILi64EEvP6uchar4PhPiiiP6float4Pffffffffibb_param_6];
	ld.param.f32 	%f32, [_Z19cudaUpdateFastBgGMMILi64EEvP6uchar4PhPiiiP6float4Pffffffffibb_param_8];
	ld.param.f32 	%f36, [_Z19cudaUpdateFastBgGMMILi64EEvP6uchar4PhPiiiP6float4Pffffffffibb_param_12];
	cvta.to.global.u64 	%rd1, %rd25;
	cvta.to.global.u64 	%rd2, %rd26;
	mov.u32 	%r1, %tid.x;
	setp.ne.s32 	%p3, %r1, 0;
	@%p3 bra 	$L__BB4_2;
	mov.u32 	%r49, %ctaid.x;
	mul.lo.s32 	%r50, %r49, %r47;
	shl.b32 	%r51, %r50, 6;
	st.shared.u32 	[_ZZ19cudaUpdateFastBgGMMILi64EEvP6uchar4PhPiiiP6float4PffffffffibbE10sharedInfo_$_0], %r51;
$L__BB4_2:
	bar.sync 	0;
	ld.shared.u32 	%r52, [_ZZ19cudaUpdateFastBgGMMILi64EEvP6uchar4PhPiiiP6float4PffffffffibbE10sharedInfo_$_0];
	add.s32 	%r85, %r52, %r1;
	shl.b32 	%r53, %r47, 6;
	add.s32 	%r54, %r52, %r53;
	min.s32 	%r3, %r46, %r54;
	setp.ge.s32 	%p4, %r85, %r3;
	@%p4 bra 	$L__BB4_50;
	cvt.s64.s32 	%rd27, %r85;
	mov.f32 	%f38, 0f3F800000;
	sub.f32 	%f1, %f38, %f32;
	neg.f32 	%f2, %f36;
	cvta.to.global.u64 	%rd28, %rd24;
	mul.wide.s32 	%rd29, %r85, 4;
	add.s64 	%rd76, %rd28, %rd29;
	cvta.to.global.u64 	%rd30, %rd23;
	add.s64 	%rd77, %rd30, %rd27;
	cvta.to.global.u64 	%rd31, %rd22;
	add.s64 	%rd78, %rd31, %rd29;
$L__BB4_4:
	.pragma "used_bytes_mask 7";
	ld.global.u32 	%r56, [%rd78];
	bfe.u32 	%r57, %r56, 0, 8;
	cvt.u16.u32 	%rs5, %r57;
	and.b16  	%rs6, %rs5, 255;
	bfe.u32 	%r58, %r56, 8, 8;
	cvt.u16.u32 	%rs7, %r58;
	and.b16  	%rs8, %rs7, 255;
	bfe.u32 	%r59, %r56, 16, 8;
	cvt.u16.u32 	%rs9, %r59;
	and.b16  	%rs10, %rs9, 255;
	cvt.rn.f32.u16 	%f3, %rs10;
	cvt.rn.f32.u16 	%f4, %rs8;
	cvt.rn.f32.u16 	%f5, %rs6;
	ld.global.u32 	%r95, [%rd76];
	setp.lt.s32 	%p6, %r95, 1;
	mov.f32 	%f146, 0f00000000;
	mov.b32 	%r86, 0;
	mov.pred 	%p59, -1;
	@%p6 bra 	$L__BB4_12;
	mov.b16 	%rs29, 0;
	mov.f32 	%f146, 0f00000000;
	mov.b32 	%r88, 0;
	mov.u32 	%r86, %r88;
$L__BB4_6:
	mad.lo.s32 	%r92, %r88, %r46, %r85;
	mul.wide.s32 	%rd32, %r92, 4;
	add.s64 	%rd9, %rd2, %rd32;
	ld.global.f32 	%f8, [%rd9];
	and.b16  	%rs12, %rs29, 255;
	setp.ne.s16 	%p7, %rs12, 0;
	@%p7 bra 	$L__BB4_41;
	ld.param.f32 	%f142, [_Z19cudaUpdateFastBgGMMILi64EEvP6uchar4PhPiiiP6float4Pffffffffibb_param_11];
	ld.param.f32 	%f140, [_Z19cudaUpdateFastBgGMMILi64EEvP6uchar4PhPiiiP6float4Pffffffffibb_param_10];
	ld.param.f32 	%f139, [_Z19cudaUpdateFastBgGMMILi64EEvP6uchar4PhPiiiP6float4Pffffffffibb_param_9];
	mul.wide.s32 	%rd33, %r92, 16;
	add.s64 	%rd10, %rd1, %rd33;
	ld.global.v4.f32 	{%f9, %f10, %f11, %f12}, [%rd10];
	sub.f32 	%f13, %f9, %f3;
	sub.f32 	%f14, %f10, %f4;
	sub.f32 	%f15, %f11, %f5;
	mul.f32 	%f42, %f14, %f14;
	fma.rn.f32 	%f43, %f13, %f13, %f42;
	fma.rn.f32 	%f16, %f15, %f15, %f43;
	setp.lt.f32 	%p10, %f146, %f140;
	mul.f32 	%f44, %f142, %f12;
	setp.lt.f32 	%p11, %f16, %f44;
	selp.b32 	%r62, 1, %r86, %p11;
	selp.b32 	%r86, %r62, %r86, %p10;
	mul.f32 	%f45, %f139, %f12;
	setp.geu.f32 	%p12, %f16, %f45;
	@%p12 bra 	$L__BB4_40;
	ld.param.f32 	%f137, [_Z19cudaUpdateFastBgGMMILi64EEvP6uchar4PhPiiiP6float4Pffffffffibb_param_7];
	div.rn.f32 	%f47, %f32, %f8;
	fma.rn.f32 	%f48, %f1, %f8, %f36;
	add.f32 	%f147, %f32, %f48;
	mul.f32 	%f49, %f47, %f13;
	sub.f32 	%f50, %f9, %f49;
	mul.f32 	%f51, %f47, %f14;
	sub.f32 	%f52, %f10, %f51;
	mul.f32 	%f53, %f47, %f15;
	sub.f32 	%f54, %f11, %f53;
	sub.f32 	%f55, %f16, %f12;
	fma.rn.f32 	%f56, %f47, %f55, %f12;
	setp.lt.f32 	%p16, %f56, 0f40800000;
	mul.f32 	%f57, %f137, 0f40A00000;
	setp.gt.f32 	%p17, %f56, %f57;
	selp.f32 	%f58, %f57, %f56, %p17;
	selp.f32 	%f59, 0f40800000, %f58, %p16;
	st.global.v4.f32 	[%rd10], {%f50, %f52, %f54, %f59};
	setp.eq.s32 	%p18, %r88, 0;
	mov.b16 	%rs29, 1;
	mov.pred 	%p59, 0;
	@%p18 bra 	$L__BB4_42;
	add.s32 	%r64, %r88, -1;
	mad.lo.s32 	%r91, %r46, %r64, %r85;
	mov.u32 	%r93, %r88;
$L__BB4_10:
	mul.wide.s32 	%rd34, %r91, 4;
	add.s64 	%rd11, %rd2, %rd34;
	ld.global.f32 	%f60, [%rd11];
	setp.lt.f32 	%p20, %f147, %f60;
	@%p20 bra 	$L__BB4_42;
	mul.wide.s32 	%rd35, %r92, 16;
	add.s64 	%rd36, %rd1, %rd35;
	ld.global.v4.f32 	{%f61, %f62, %f63, %f64}, [%rd36];
	mul.wide.s32 	%rd37, %r91, 16;
	add.s64 	%rd38, %rd1, %rd37;
	ld.global.v4.f32 	{%f65, %f66, %f67, %f68}, [%rd38];
	st.global.v4.f32 	[%rd36], {%f65, %f66, %f67, %f68};
	st.global.v4.f32 	[%rd38], {%f61, %f62, %f63, %f64};
	mul.wide.s32 	%rd39, %r46, 4;
	add.s64 	%rd40, %rd11, %rd39;
	ld.global.f32 	%f69, [%rd40];
	ld.global.f32 	%f70, [%rd11];
	st.global.f32 	[%rd40], %f70;
	st.global.f32 	[%rd11], %f69;
	add.s32 	%r18, %r93, -1;
	sub.s32 	%r92, %r92, %r46;
	sub.s32 	%r91, %r91, %r46;
	setp.gt.s32 	%p22, %r93, 1;
	mov.u32 	%r93, %r18;
	@%p22 bra 	$L__BB4_10;
	bra.uni 	$L__BB4_42;
$L__BB4_12:
	setp.lt.s32 	%p24, %r95, 1;
	@%p24 bra 	$L__BB4_20;
	and.b32  	%r8, %r95, 3;
	setp.lt.u32 	%p25, %r95, 4;
	mov.b32 	%r97, 0;
	@%p25 bra 	$L__BB4_16;
	mov.b32 	%r96, 0;
$L__BB4_15:
	mad.lo.s32 	%r67, %r96, %r46, %r85;
	mul.wide.s32 	%rd41, %r67, 4;
	add.s64 	%rd42, %rd2, %rd41;
	ld.global.f32 	%f71, [%rd42];
	div.rn.f32 	%f72, %f71, %f146;
	st.global.f32 	[%rd42], %f72;
	mul.wide.s32 	%rd43, %r46, 4;
	add.s64 	%rd44, %rd42, %rd43;
	ld.global.f32 	%f73, [%rd44];
	div.rn.f32 	%f74, %f73, %f146;
	st.global.f32 	[%rd44], %f74;
	add.s64 	%rd45, %rd44, %rd43;
	ld.global.f32 	%f75, [%rd45];
	div.rn.f32 	%f76, %f75, %f146;
	st.global.f32 	[%rd45], %f76;
	add.s64 	%rd46, %rd45, %rd43;
	ld.global.f32 	%f77, [%rd46];
	div.rn.f32 	%f78, %f77, %f146;
	st.global.f32 	[%rd46], %f78;
	add.s32 	%r96, %r96, 4;
	and.b32  	%r97, %r95, 2147483644;
	setp.ne.s32 	%p26, %r96, %r97;
	@%p26 bra 	$L__BB4_15;
$L__BB4_16:
	setp.eq.s32 	%p27, %r8, 0;
	@%p27 bra 	$L__BB4_20;
	mad.lo.s32 	%r68, %r97, %r46, %r85;
	mul.wide.s32 	%rd47, %r68, 4;
	add.s64 	%rd12, %rd2, %rd47;
	ld.global.f32 	%f79, [%rd12];
	div.rn.f32 	%f80, %f79, %f146;
	st.global.f32 	[%rd12], %f80;
	setp.eq.s32 	%p28, %r8, 1;
	@%p28 bra 	$L__BB4_20;
	mul.wide.s32 	%rd13, %r46, 4;
	add.s64 	%rd14, %rd12, %rd13;
	ld.global.f32 	%f81, [%rd14];
	div.rn.f32 	%f82, %f81, %f146;
	st.global.f32 	[%rd14], %f82;
	setp.eq.s32 	%p29, %r8, 2;
	@%p29 bra 	$L__BB4_20;
	add.s64 	%rd48, %rd14, %rd13;
	ld.global.f32 	%f83, [%rd48];
	div.rn.f32 	%f84, %f83, %f146;
	st.global.f32 	[%rd48], %f84;
$L__BB4_20:
	not.pred 	%p30, %p59;
	@%p30 bra 	$L__BB4_33;
	ld.param.u32 	%r84, [_Z19cudaUpdateFastBgGMMILi64EEvP6uchar4PhPiiiP6float4Pffffffffibb_param_14];
	setp.ne.s32 	%p31, %r95, %r84;
	selp.u32 	%r69, 1, 0, %p31;
	add.s32 	%r95, %r95, %r69;
	add.s32 	%r31, %r95, -1;
	mad.lo.s32 	%r32, %r31, %r46, %r85;
	setp.eq.s32 	%p32, %r95, 1;
	selp.f32 	%f85, 0f3F800000, %f32, %p32;
	mul.wide.s32 	%rd49, %r32, 4;
	add.s64 	%rd50, %rd2, %rd49;
	st.global.f32 	[%rd50], %f85;
	setp.lt.s32 	%p33, %r95, 2;
	@%p33 bra 	$L__BB4_29;
	add.s32 	%r71, %r95, -2;
	and.b32  	%r33, %r31, 3;
	setp.lt.u32 	%p34, %r71, 3;
	mov.b32 	%r99, 0;
	@%p34 bra 	$L__BB4_25;
	mov.b32 	%r98, 0;
$L__BB4_24:
	mad.lo.s32 	%r73, %r98, %r46, %r85;
	mul.wide.s32 	%rd51, %r73, 4;
	add.s64 	%rd52, %rd2, %rd51;
	ld.global.f32 	%f86, [%rd52];
	mul.f32 	%f87, %f1, %f86;
	st.global.f32 	[%rd52], %f87;
	mul.wide.s32 	%rd53, %r46, 4;
	add.s64 	%rd54, %rd52, %rd53;
	ld.global.f32 	%f88, [%rd54];
	mul.f32 	%f89, %f1, %f88;
	st.global.f32 	[%rd54], %f89;
	add.s64 	%rd55, %rd54, %rd53;
	ld.global.f32 	%f90, [%rd55];
	mul.f32 	%f91, %f1, %f90;
	st.global.f32 	[%rd55], %f91;
	add.s64 	%rd56, %rd55, %rd53;
	ld.global.f32 	%f92, [%rd56];
	mul.f32 	%f93, %f1, %f92;
	st.global.f32 	[%rd56], %f93;
	add.s32 	%r98, %r98, 4;
	and.b32  	%r99, %r31, -4;
	setp.ne.s32 	%p35, %r98, %r99;
	@%p35 bra 	$L__BB4_24;
$L__BB4_25:
	setp.eq.s32 	%p36, %r33, 0;
	@%p36 bra 	$L__BB4_29;
	mad.lo.s32 	%r75, %r99, %r46, %r85;
	mul.wide.s32 	%rd57, %r75, 4;
	add.s64 	%rd15, %rd2, %rd57;
	ld.global.f32 	%f94, [%rd15];
	mul.f32 	%f95, %f1, %f94;
	st.global.f32 	[%rd15], %f95;
	setp.eq.s32 	%p37, %r33, 1;
	@%p37 bra 	$L__BB4_29;
	mul.wide.s32 	%rd16, %r46, 4;
	add.s64 	%rd17, %rd15, %rd16;
	ld.global.f32 	%f96, [%rd17];
	mul.f32 	%f97, %f1, %f96;
	st.global.f32 	[%rd17], %f97;
	setp.eq.s32 	%p38, %r33, 2;
	@%p38 bra 	$L__BB4_29;
	add.s64 	%rd58, %rd17, %rd16;
	ld.global.f32 	%f98, [%rd58];
	mul.f32 	%f99, %f1, %f98;
	st.global.f32 	[%rd58], %f99;
$L__BB4_29:
	ld.param.f32 	%f138, [_Z19cudaUpdateFastBgGMMILi64EEvP6uchar4PhPiiiP6float4Pffffffffibb_param_7];
	setp.lt.s32 	%p39, %r95, 2;
	mul.wide.s32 	%rd59, %r32, 16;
	add.s64 	%rd60, %rd1, %rd59;
	st.global.v4.f32 	[%rd60], {%f3, %f4, %f5, %f138};
	@%p39 bra 	$L__BB4_33;
	mov.u32 	%r100, %r95;
$L__BB4_31:
	add.s32 	%r39, %r100, -1;
	mad.lo.s32 	%r40, %r39, %r46, %r85;
	sub.s32 	%r41, %r40, %r46;
	mul.wide.s32 	%rd61, %r41, 4;
	add.s64 	%rd18, %rd2, %rd61;
	ld.global.f32 	%f100, [%rd18];
	setp.lt.f32 	%p40, %f32, %f100;
	@%p40 bra 	$L__BB4_33;
	mul.wide.s32 	%rd62, %r40, 16;
	add.s64 	%rd63, %rd1, %rd62;
	ld.global.v4.f32 	{%f101, %f102, %f103, %f104}, [%rd63];
	mul.wide.s32 	%rd64, %r41, 16;
	add.s64 	%rd65, %rd1, %rd64;
	ld.global.v4.f32 	{%f105, %f106, %f107, %f108}, [%rd65];
	st.global.v4.f32 	[%rd63], {%f105, %f106, %f107, %f108};
	st.global.v4.f32 	[%rd65], {%f101, %f102, %f103, %f104};
	mul.wide.s32 	%rd66, %r46, 4;
	add.s64 	%rd67, %rd18, %rd66;
	ld.global.f32 	%f109, [%rd67];
	ld.global.f32 	%f110, [%rd18];
	st.global.f32 	[%rd67], %f110;
	st.global.f32 	[%rd18], %f109;
	setp.gt.u32 	%p41, %r100, 2;
	mov.u32 	%r100, %r39;
	@%p41 bra 	$L__BB4_31;
$L__BB4_33:
	ld.param.s8 	%rs25, [_Z19cudaUpdateFastBgGMMILi64EEvP6uchar4PhPiiiP6float4Pffffffffibb_param_15];
	setp.eq.s16 	%p42, %rs25, 0;
	st.global.u32 	[%rd76], %r95;
	setp.ne.s32 	%p43, %r86, 0;
	or.pred  	%p44, %p42, %p43;
	@%p44 bra 	$L__BB4_43;
	setp.lt.s32 	%p46, %r95, 1;
	@%p46 bra 	$L__BB4_44;
	mov.f32 	%f148, 0f00000000;
	mov.b32 	%r102, 0;
$L__BB4_36:
	mad.lo.s32 	%r77, %r102, %r46, %r85;
	mul.wide.s32 	%rd68, %r77, 16;
	add.s64 	%rd69, %rd1, %rd68;
	ld.global.v4.f32 	{%f23, %f24, %f25, %f26}, [%rd69];
	mul.wide.s32 	%rd70, %r77, 4;
	add.s64 	%rd71, %rd2, %rd70;
	ld.global.f32 	%f112, [%rd71];
	add.f32 	%f148, %f148, %f112;
	mul.f32 	%f113, %f24, %f4;
	fma.rn.f32 	%f114, %f23, %f3, %f113;
	fma.rn.f32 	%f28, %f25, %f5, %f114;
	mul.f32 	%f115, %f24, %f24;
	fma.rn.f32 	%f116, %f23, %f23, %f115;
	fma.rn.f32 	%f29, %f25, %f25, %f116;
	setp.eq.f32 	%p47, %f29, 0f00000000;
	@%p47 bra 	$L__BB4_44;
	ld.param.f32 	%f144, [_Z19cudaUpdateFastBgGMMILi64EEvP6uchar4PhPiiiP6float4Pffffffffibb_param_13];
	div.rn.f32 	%f30, %f28, %f29;
	setp.gtu.f32 	%p48, %f30, 0f3F800000;
	setp.ltu.f32 	%p49, %f30, %f144;
	or.pred  	%p50, %p48, %p49;
	@%p50 bra 	$L__BB4_39;
	ld.param.f32 	%f143, [_Z19cudaUpdateFastBgGMMILi64EEvP6uchar4PhPiiiP6float4Pffffffffibb_param_11];
	mul.f32 	%f117, %f23, %f30;
	sub.f32 	%f118, %f117, %f3;
	mul.f32 	%f119, %f24, %f30;
	sub.f32 	%f120, %f119, %f4;
	mul.f32 	%f121, %f25, %f30;
	sub.f32 	%f122, %f121, %f5;
	mul.f32 	%f123, %f120, %f120;
	fma.rn.f32 	%f124, %f118, %f118, %f123;
	fma.rn.f32 	%f125, %f122, %f122, %f124;
	mul.f32 	%f126, %f143, %f26;
	mul.f32 	%f127, %f126, %f30;
	mul.f32 	%f128, %f30, %f127;
	setp.lt.f32 	%p51, %f125, %f128;
	@%p51 bra 	$L__BB4_47;
$L__BB4_39:
	ld.param.f32 	%f141, [_Z19cudaUpdateFastBgGMMILi64EEvP6uchar4PhPiiiP6float4Pffffffffibb_param_10];
	setp.leu.f32 	%p52, %f148, %f141;
	add.s32 	%r102, %r102, 1;
	setp.lt.s32 	%p53, %r102, %r95;
	and.pred  	%p54, %p52, %p53;
	@%p54 bra 	$L__BB4_36;
	bra.uni 	$L__BB4_44;
$L__BB4_40:
	fma.rn.f32 	%f46, %f1, %f8, %f36;
	setp.lt.f32 	%p14, %f46, %f2;
	selp.s32 	%r63, -1, 0, %p14;
	add.s32 	%r95, %r95, %r63;
	selp.f32 	%f147, 0f00000000, %f46, %p14;
	mov.b16 	%rs29, 0;
	mov.pred 	%p59, -1;
	bra.uni 	$L__BB4_42;
$L__BB4_41:
	fma.rn.f32 	%f41, %f1, %f8, %f36;
	setp.lt.f32 	%p9, %f41, %f2;
	selp.s32 	%r61, -1, 0, %p9;
	add.s32 	%r95, %r95, %r61;
	selp.f32 	%f147, 0f00000000, %f41, %p9;
	mov.b16 	%rs29, 1;
	mov.pred 	%p59, 0;
$L__BB4_42:
	add.f32 	%f146, %f146, %f147;
	st.global.f32 	[%rd9], %f147;
	add.s32 	%r88, %r88, 1;
	setp.lt.s32 	%p23, %r88, %r95;
	@%p23 bra 	$L__BB4_6;
	bra.uni 	$L__BB4_12;
$L__BB4_43:
	setp.ne.s32 	%p45, %r86, 0;
	@%p45 bra 	$L__BB4_46;
$L__BB4_44:
	ld.param.s8 	%rs27, [_Z19cudaUpdateFastBgGMMILi64EEvP6uchar4PhPiiiP6float4Pffffffffibb_param_16];
	setp.eq.s16 	%p56, %rs27, 0;
	mov.b16 	%rs22, 255;
	st.global.u8 	[%rd77], %rs22;
	@%p56 bra 	$L__BB4_49;
	mul.wide.s32 	%rd74, %r85, 16;
	add.s64 	%rd75, %rd1, %rd74;
	.pragma "used_bytes_mask 4095";
	ld.global.v4.f32 	{%f133, %f134, %f135, %f136}, [%rd75];
	cvt.rzi.u32.f32 	%r81, %f133;
	cvt.rzi.u32.f32 	%r82, %f134;
	cvt.u16.u32 	%rs23, %r82;
	cvt.rzi.u32.f32 	%r83, %f135;
	cvt.u16.u32 	%rs24, %r83;
	st.global.v2.u8 	[%rd78], {%rs24, %rs23};
	st.global.u8 	[%rd78+2], %r81;
	bra.uni 	$L__BB4_49;
$L__BB4_46:
	mov.b16 	%rs18, 0;
	st.global.u8 	[%rd77], %rs18;
	bra.uni 	$L__BB4_49;
$L__BB4_47:
	ld.param.s8 	%rs26, [_Z19cudaUpdateFastBgGMMILi64EEvP6uchar4PhPiiiP6float4Pffffffffibb_param_16];
	setp.eq.s16 	%p55, %rs26, 0;
	mov.b16 	%rs19, 128;
	st.global.u8 	[%rd77], %rs19;
	@%p55 bra 	$L__BB4_49;
	mul.wide.s32 	%rd72, %r85, 16;
	add.s64 	%rd73, %rd1, %rd72;
	.pragma "used_bytes_mask 4095";
	ld.global.v4.f32 	{%f129, %f130, %f131, %f132}, [%rd73];
	cvt.rzi.u32.f32 	%r78, %f129;
	cvt.rzi.u32.f32 	%r79, %f130;
	cvt.u16.u32 	%rs20, %r79;
	cvt.rzi.u32.f32 	%r80, %f131;
	cvt.u16.u32 	%rs21, %r80;
	st.global.v2.u8 	[%rd78], {%rs21, %rs20};
	st.global.u8 	[%rd78+2], %r78;
$L__BB4_49:
	add.s64 	%rd77, %rd77, 64;
	add.s32 	%r85, %r85, 64;
	setp.lt.s32 	%p57, %r85, %r3;
	add.s64 	%rd78, %rd78, 256;
	add.s64 	%rd76, %rd76, 256;
	@%p57 bra 	$L__BB4_4;
$L__BB4_50:
	ret;

}
	// .globl	_Z19cudaUpdateFastBgGMMILi128EEvP6uchar4PhPiiiP6float4Pffffffffibb
.visible .entry _Z19cudaUpdateFastBgGMMILi128EEvP6uchar4PhPiiiP6float4Pffffffffibb(
	.param .u64 .ptr .align 1 _Z19cudaUpdateFastBgGMMILi128EEvP6uchar4PhPiiiP6float4Pffffffffibb_param_0,
	.param .u64 .ptr .align 1 _Z19cudaUpdateFastBgGMMILi128EEvP6uchar4PhPiiiP6float4Pffffffffibb_param_1,
	.param .u64 .ptr .align 1 _Z19cudaUpdateFastBgGMMILi128EEvP6uchar4PhPiiiP6float4Pffffffffibb_param_2,
	.param .u32 _Z19cudaUpdateFastBgGMMILi128EEvP6uchar4PhPiiiP6float4Pffffffffibb_param_3,
	.param .u32 _Z19cudaUpdateFastBgGMMILi128EEvP6uchar4PhPiiiP6float4Pffffffffibb_param_4,
	.param .u64 .ptr .align 1 _Z19cudaUpdateFastBgGMMILi128EEvP6uchar4PhPiiiP6float4Pffffffffibb_param_5,
	.param .u64 .ptr .align 1 _Z19cudaUpdateFastBgGMMILi128EEvP6uchar4PhPiiiP6float4Pffffffffibb_param_6,
	.param .f32 _Z19cudaUpdateFastBgGMMILi128EEvP6uchar4PhPiiiP6float4Pffffffffibb_param_7,
	.param .f32 _Z19cudaUpdateFastBgGMMILi128EEvP6uchar4PhPiiiP6float4Pffffffffibb_param_8,
	.param .f32 _Z19cudaUpdateFastBgGMMILi128EEvP6uchar4PhPiiiP6float4Pffffffffibb_param_9,
	.param .f32 _Z19cudaUpdateFastBgGMMILi128EEvP6uchar4PhPiiiP6float4Pffffffffibb_param_10,
	.param .f32 _Z19cudaUpdateFastBgGMMILi128EEvP6uchar4PhPiiiP6float4Pffffffffibb_param_11,
	.param .f32 _Z19cudaUpdateFastBgGMMILi128EEvP6uchar4PhPiiiP6float4Pffffffffibb_param_12,
	.param .f32 _Z19cudaUpdateFastBgGMMILi128EEvP6uchar4PhPiiiP6float4Pffffffffibb_param_13,
	.param .u32 _Z19cudaUpdateFastBgGMMILi128EEvP6uchar4PhPiiiP6float4Pffffffffibb_param_14,
	.param .u8 _Z19cudaUpdateFastBgGMMILi128EEvP6uchar4PhPiiiP6float4Pffffffffibb_param_15,
	.param .u8 _Z19cudaUpdateFastBgGMMILi128EEvP6uchar4PhPiiiP6float4Pffffffffibb_param_16
)
{
	.reg .pred 	%p<60>;
	.reg .b16 	%rs<30>;
	.reg .b32 	%r<103>;
	.reg .b32 	%f<149>;
	.reg .b64 	%rd<79>;
	// demoted variable
	.shared .align 4 .u32 _ZZ19cudaUpdateFastBgGMMILi128EEvP6uchar4PhPiiiP6float4PffffffffibbE10sharedInfo_$_0;
	ld.param.u64 	%rd22, [_Z19cudaUpdateFastBgGMMILi128EEvP6uchar4PhPiiiP6float4Pffffffffibb_param_0];
	ld.param.u64 	%rd23, [_Z19cudaUpdateFastBgGMMILi128EEvP6uchar4PhPiiiP6float4Pffffffffibb_param_1];
	ld.param.u64 	%rd24, [_Z19cudaUpdateFastBgGMMILi128EEvP6uchar4PhPiiiP6float4Pffffffffibb_param_2];
	ld.param.u32 	%r46, [_Z19cudaUpdateFastBgGMMILi128EEvP6uchar4PhPiiiP6float4Pffffffffibb_param_3];
	ld.param.u32 	%r47, [_Z19cudaUpdateFastBgGMMILi128EEvP6uchar4PhPiiiP6float4Pffffffffibb_param_4];
	ld.param.u64 	%rd25, [_Z19cudaUpdateFastBgGMMILi128EEvP6uchar4PhPiiiP6float4Pffffffffibb_param_5];
	ld.param.u64 	%rd26, [_Z19cudaUpdateFastBgGMMILi128EEvP6uchar4PhPiiiP6float4Pffffffffibb_param_6];
	ld.param.f32 	%f32, [_Z19cudaUpdateFastBgGMMILi128EEvP6uchar4PhPiiiP6float4Pffffffffibb_param_8];
	ld.param.f32 	%f36, [_Z19cudaUpdateFastBgGMMILi128EEvP6uchar4PhPiiiP6float4Pffffffffibb_param_12];
	cvta.to.global.u64 	%rd1, %rd25;
	cvta.to.global.u64 	%rd2, %rd26;
	mov.u32 	%r1, %tid.x;
	setp.ne.s32 	%p3, %r1, 0;
	@%p3 bra 	$L__BB5_2;
	mov.u32 	%r49, %ctaid.x;
	mul.lo.s32 	%r50, %r49, %r47;
	shl.b32 	%r51, %r50, 7;
	st.shared.u32 	[_ZZ19cudaUpdateFastBgGMMILi128EEvP6uchar4PhPiiiP6float4PffffffffibbE10sharedInfo_$_0], %r51;
$L__BB5_2:
	bar.sync 	0;
	ld.shared.u32 	%r52, [_ZZ19cudaUpdateFastBgGMMILi128EEvP6uchar4PhPiiiP6float4PffffffffibbE10sharedInfo_$_0];
	add.s32 	%r85, %r52, %r1;
	shl.b32 	%r53, %r47, 7;
	add.s32 	%r54, %r52, %r53;
	min.s32 	%r3, %r46, %r54;
	setp.ge.s32 	%p4, %r85, %r3;
	@%p4 bra 	$L__BB5_50;
	cvt.s64.s32 	%rd27, %r85;
	mov.f32 	%f38, 0f3F800000;
	sub.f32 	%f1, %f38, %f32;
	neg.f32 	%f2, %f36;
	cvta.to.global.u64 	%rd28, %rd24;
	mul.wide.s32 	%rd29, %r85, 4;
	add.s64 	%rd76, %rd28, %rd29;
	cvta.to.global.u64 	%rd30, %rd23;
	add.s64 	%rd77, %rd30, %rd27;
	cvta.to.global.u64 	%rd31, %rd22;
	add.s64 	%rd78, %rd31, %rd29;
$L__BB5_4:
	.pragma "used_bytes_mask 7";
	ld.global.u32 	%r56, [%rd78];
	bfe.u32 	%r57, %r56, 0, 8;
	cvt.u16.u32 	%rs5, %r57;
	and.b16  	%rs6, %rs5, 255;
	bfe.u32 	%r58, %r56, 8, 8;
	cvt.u16.u32 	%rs7, %r58;
	and.b16  	%rs8, %rs7, 255;
	bfe.u32 	%r59, %r56, 16, 8;
	cvt.u16.u32 	%rs9, %r59;
	and.b16  	%rs10, %rs9, 255;
	cvt.rn.f32.u16 	%f3, %rs10;
	cvt.rn.f32.u16 	%f4, %rs8;
	cvt.rn.f32.u16 	%f5, %rs6;
	ld.global.u32 	%r95, [%rd76];
	setp.lt.s32 	%p6, %r95, 1;
	mov.f32 	%f146, 0f00000000;
	mov.b32 	%r86, 0;
	mov.pred 	%p59, -1;
	@%p6 bra 	$L__BB5_12;
	mov.b16 	%rs29, 0;
	mov.f32 	%f146, 0f00000000;
	mov.b32 	%r88, 0;
	mov.u32 	%r86, %r88;
$L__BB5_6:
	mad.lo.s32 	%r92, %r88, %r46, %r85;
	mul.wide.s32 	%rd32, %r92, 4;
	add.s64 	%rd9, %rd2, %rd32;
	ld.global.f32 	%f8, [%rd9];
	and.b16  	%rs12, %rs29, 255;
	setp.ne.s16 	%p7, %rs12, 0;
	@%p7 bra 	$L__BB5_41;
	ld.param.f32 	%f142, [_Z19cudaUpdateFastBgGMMILi128EEvP6uchar4PhPiiiP6float4Pffffffffibb_param_11];
	ld.param.f32 	%f140, [_Z19cudaUpdateFastBgGMMILi128EEvP6uchar4PhPiiiP6float4Pffffffffibb_param_10];
	ld.param.f32 	%f139, [_Z19cudaUpdateFastBgGMMILi128EEvP6uchar4PhPiiiP6float4Pffffffffibb_param_9];
	mul.wide.s32 	%rd33, %r92, 16;
	add.s64 	%rd10, %rd1, %rd33;
	ld.global.v4.f32 	{%f9, %f10, %f11, %f12}, [%rd10];
	sub.f32 	%f13, %f9, %f3;
	sub.f32 	%f14, %f10, %f4;
	sub.f32 	%f15, %f11, %f5;
	mul.f32 	%f42, %f14, %f14;
	fma.rn.f32 	%f43, %f13, %f13, %f42;
	fma.rn.f32 	%f16, %f15, %f15, %f43;
	setp.lt.f32 	%p10, %f146, %f140;
	mul.f32 	%f44, %f142, %f12;
	setp.lt.f32 	%p11, %f16, %f44;
	selp.b32 	%r62, 1, %r86, %p11;
	selp.b32 	%r86, %r62, %r86, %p10;
	mul.f32 	%f45, %f139, %f12;
	setp.geu.f32 	%p12, %f16, %f45;
	@%p12 bra 	$L__BB5_40;
	ld.param.f32 	%f137, [_Z19cudaUpdateFastBgGMMILi128EEvP6uchar4PhPiiiP6float4Pffffffffibb_param_7];
	div.rn.f32 	%f47, %f32, %f8;
	fma.rn.f32 	%f48, %f1, %f8, %f36;
	add.f32 	%f147, %f32, %f48;
	mul.f32 	%f49, %f47, %f13;
	sub.f32 	%f50, %f9, %f49;
	mul.f32 	%f51, %f47, %f14;
	sub.f32 	%f52, %f10, %f51;
	mul.f32 	%f53, %f47, %f15;
	sub.f32 	%f54, %f11, %f53;
	sub.f32 	%f55, %f16, %f12;
	fma.rn.f32 	%f56, %f47, %f55, %f12;
	setp.lt.f32 	%p16, %f56, 0f40800000;
	mul.f32 	%f57, %f137, 0f40A00000;
	setp.gt.f32 	%p17, %f56, %f57;
	selp.f32 	%f58, %f57, %f56, %p17;
	selp.f32 	%f59, 0f40800000, %f58, %p16;
	st.global.v4.f32 	[%rd10], {%f50, %f52, %f54, %f59};
	setp.eq.s32 	%p18, %r88, 0;
	mov.b16 	%rs29, 1;
	mov.pred 	%p59, 0;
	@%p18 bra 	$L__BB5_42;
	add.s32 	%r64, %r88, -1;
	mad.lo.s32 	%r91, %r46, %r64, %r85;
	mov.u32 	%r93, %r88;
$L__BB5_10:
	mul.wide.s32 	%rd34, %r91, 4;
	add.s64 	%rd11, %rd2, %rd34;
	ld.global.f32 	%f60, [%rd11];
	setp.lt.f32 	%p20, %f147, %f60;
	@%p20 bra 	$L__BB5_42;
	mul.wide.s32 	%rd35, %r92, 16;
	add.s64 	%rd36, %rd1, %rd35;
	ld.global.v4.f32 	{%f61, %f62, %f63, %f64}, [%rd36];
	mul.wide.s32 	%rd37, %r91, 16;
	add.s64 	%rd38, %rd1, %rd37;
	ld.global.v4.f32 	{%f65, %f66, %f67, %f68}, [%rd38];
	st.global.v4.f32 	[%rd36], {%f65, %f66, %f67, %f68};
	st.global.v4.f32 	[%rd38], {%f61, %f62, %f63, %f64};
	mul.wide.s32 	%rd39, %r46, 4;
	add.s64 	%rd40, %rd11, %rd39;
	ld.global.f32 	%f69, [%rd40];
	ld.global.f32 	%f70, [%rd11];
	st.global.f32 	[%rd40], %f70;
	st.global.f32 	[%rd11], %f69;
	add.s32 	%r18, %r93, -1;
	sub.s32 	%r92, %r92, %r46;
	sub.s32 	%r91, %r91, %r46;
	setp.gt.s32 	%p22, %r93, 1;
	mov.u32 	%r93, %r18;
	@%p22 bra 	$L__BB5_10;
	bra.uni 	$L__BB5_42;
$L__BB5_12:
	setp.lt.s32 	%p24, %r95, 1;
	@%p24 bra 	$L__BB5_20;
	and.b32  	%r8, %r95, 3;
	setp.lt.u32 	%p25, %r95, 4;
	mov.b32 	%r97, 0;
	@%p25 bra 	$L__BB5_16;
	mov.b32 	%r96, 0;
$L__BB5_15:
	mad.lo.s32 	%r67, %r96, %r46, %r85;
	mul.wide.s32 	%rd41, %r67, 4;
	add.s64 	%rd42, %rd2, %rd41;
	ld.global.f32 	%f71, [%rd42];
	div.rn.f32 	%f72, %f71, %f146;
	st.global.f32 	[%rd42], %f72;
	mul.wide.s32 	%rd43, %r46, 4;
	add.s64 	%rd44, %rd42, %rd43;
	ld.global.f32 	%f73, [%rd44];
	div.rn.f32 	%f74, %f73, %f146;
	st.global.f32 	[%rd44], %f74;
	add.s64 	%rd45, %rd44, %rd43;
	ld.global.f32 	%f75, [%rd45];
	div.rn.f32 	%f76, %f75, %f146;
	st.global.f32 	[%rd45], %f76;
	add.s64 	%rd46, %rd45, %rd43;
	ld.global.f32 	%f77, [%rd46];
	div.rn.f32 	%f78, %f77, %f146;
	st.global.f32 	[%rd46], %f78;
	add.s32 	%r96, %r96, 4;
	and.b32  	%r97, %r95, 2147483644;
	setp.ne.s32 	%p26, %r96, %r97;
	@%p26 bra 	$L__BB5_15;
$L__BB5_16:
	setp.eq.s32 	%p27, %r8, 0;
	@%p27 bra 	$L__BB5_20;
	mad.lo.s32 	%r68, %r97, %r46, %r85;
	mul.wide.s32 	%rd47, %r68, 4;
	add.s64 	%rd12, %rd2, %rd47;
	ld.global.f32 	%f79, [%rd12];
	div.rn.f32 	%f80, %f79, %f146;
	st.global.f32 	[%rd12], %f80;
	setp.eq.s32 	%p28, %r8, 1;
	@%p28 bra 	$L__BB5_20;
	mul.wide.s32 	%rd13, %r46, 4;
	add.s64 	%rd14, %rd12, %rd13;
	ld.global.f32 	%f81, [%rd14];
	div.rn.f32 	%f82, %f81, %f146;
	st.global.f32 	[%rd14], %f82;
	setp.eq.s32 	%p29, %r8, 2;
	@%p29 bra 	$L__BB5_20;
	add.s64 	%rd48, %rd14, %rd13;
	ld.global.f32 	%f83, [%rd48];
	div.rn.f32 	%f84, %f83, %f146;
	st.global.f32 	[%rd48], %f84;
$L__BB5_20:
	not.pred 	%p30, %p59;
	@%p30 bra 	$L__BB5_33;
	ld.param.u32 	%r84, [_Z19cudaUpdateFastBgGMMILi128EEvP6uchar4PhPiiiP6float4Pffffffffibb_param_14];
	setp.ne.s32 	%p31, %r95, %r84;
	selp.u32 	%r69, 1, 0, %p31;
	add.s32 	%r95, %r95, %r69;
	add.s32 	%r31, %r95, -1;
	mad.lo.s32 	%r32, %r31, %r46, %r85;
	setp.eq.s32 	%p32, %r95, 1;
	selp.f32 	%f85, 0f3F800000, %f32, %p32;
	mul.wide.s32 	%rd49, %r32, 4;
	add.s64 	%rd50, %rd2, %rd49;
	st.global.f32 	[%rd50], %f85;
	setp.lt.s32 	%p33, %r95, 2;
	@%p33 bra 	$L__BB5_29;
	add.s32 	%r71, %r95, -2;
	and.b32  	%r33, %r31, 3;
	setp.lt.u32 	%p34, %r71, 3;
	mov.b32 	%r99, 0;
	@%p34 bra 	$L__BB5_25;
	mov.b32 	%r98, 0;
$L__BB5_24:
	mad.lo.s32 	%r73, %r98, %r46, %r85;
	mul.wide.s32 	%rd51, %r73, 4;
	add.s64 	%rd52, %rd2, %rd51;
	ld.global.f32 	%f86, [%rd52];
	mul.f32 	%f87, %f1, %f86;
	st.global.f32 	[%rd52], %f87;
	mul.wide.s32 	%rd53, %r46, 4;
	add.s64 	%rd54, %rd52, %rd53;
	ld.global.f32 	%f88, [%rd54];
	mul.f32 	%f89, %f1, %f88;
	st.global.f32 	[%rd54], %f89;
	add.s64 	%rd55, %rd54, %rd53;
	ld.global.f32 	%f90, [%rd55];
	mul.f32 	%f91, %f1, %f90;
	st.global.f32 	[%rd55], %f91;
	add.s64 	%rd56, %rd55, %rd53;
	ld.global.f32 	%f92, [%rd56];
	mul.f32 	%f93, %f1, %f92;
	st.global.f32 	[%rd56], %f93;
	add.s32 	%r98, %r98, 4;
	and.b32  	%r99, %r31, -4;
	setp.ne.s32 	%p35, %r98, %r99;
	@%p35 bra 	$L__BB5_24;
$L__BB5_25:
	setp.eq.s32 	%p36, %r33, 0;
	@%p36 bra 	$L__BB5_29;
	mad.lo.s32 	%r75, %r99, %r46, %r85;
	mul.wide.s32 	%rd57, %r75, 4;
	add.s64 	%rd15, %rd2, %rd57;
	ld.global.f32 	%f94, [%rd15];
	mul.f32 	%f95, %f1, %f94;
	st.global.f32 	[%rd15], %f95;
	setp.eq.s32 	%p37, %r33, 1;
	@%p37 bra 	$L__BB5_29;
	mul.wide.s32 	%rd16, %r46, 4;
	add.s64 	%rd17, %rd15, %rd16;
	ld.global.f32 	%f96, [%rd17];
	mul.f32 	%f97, %f1, %f96;
	st.global.f32 	[%rd17], %f97;
	setp.eq.s32 	%p38, %r33, 2;
	@%p38 bra 	$L__BB5_29;
	add.s64 	%rd58, %rd17, %rd16;
	ld.global.f32 	%f98, [%rd58];
	mul.f32 	%f99, %f1, %f98;
	st.global.f32 	[%rd58], %f99;
$L__BB5_29:
	ld.param.f32 	%f138, [_Z19cudaUpdateFastBgGMMILi128EEvP6uchar4PhPiiiP6float4Pffffffffibb_param_7];
	setp.lt.s32 	%p39, %r95, 2;
	mul.wide.s32 	%rd59, %r32, 16;
	add.s64 	%rd60, %rd1, %rd59;
	st.global.v4.f32 	[%rd60], {%f3, %f4, %f5, %f138};
	@%p39 bra 	$L__BB5_33;
	mov.u32 	%r100, %r95;
$L__BB5_31:
	add.s32 	%r39, %r100, -1;
	mad.lo.s32 	%r40, %r39, %r46, %r85;
	sub.s32 	%r41, %r40, %r46;
	mul.wide.s32 	%rd61, %r41, 4;
	add.s64 	%rd18, %rd2, %rd61;
	ld.global.f32 	%f100, [%rd18];
	setp.lt.f32 	%p40, %f32, %f100;
	@%p40 bra 	$L__BB5_33;
	mul.wide.s32 	%rd62, %r40, 16;
	add.s64 	%rd63, %rd1, %rd62;
	ld.global.v4.f32 	{%f101, %f102, %f103, %f104}, [%rd63];
	mul.wide.s32 	%rd64, %r41, 16;
	add.s64 	%rd65, %rd1, %rd64;
	ld.global.v4.f32 	{%f105, %f106, %f107, %f108}, [%rd65];
	st.global.v4.f32 	[%rd63], {%f105, %f106, %f107, %f108};
	st.global.v4.f32 	[%rd65], {%f101, %f102, %f103, %f104};
	mul.wide.s32 	%rd66, %r46, 4;
	add.s64 	%rd67, %rd18, %rd66;
	ld.global.f32 	%f109, [%rd67];
	ld.global.f32 	%f110, [%rd18];
	st.global.f32 	[%rd67], %f110;
	st.global.f32 	[%rd18], %f109;
	setp.gt.u32 	%p41, %r100, 2;
	mov.u32 	%r100, %r39;
	@%p41 bra 	$L__BB5_31;
$L__BB5_33:
	ld.param.s8 	%rs25, [_Z19cudaUpdateFastBgGMMILi128EEvP6uchar4PhPiiiP6float4Pffffffffibb_param_15];
	setp.eq.s16 	%p42, %rs25, 0;
	st.global.u32 	[%rd76], %r95;
	setp.ne.s32 	%p43, %r86, 0;
	or.pred  	%p44, %p42, %p43;
	@%p44 bra 	$L__BB5_43;
	setp.lt.s32 	%p46, %r95, 1;
	@%p46 bra 	$L__BB5_44;
	mov.f32 	%f148, 0f00000000;
	mov.b32 	%r102, 0;
$L__BB5_36:
	mad.lo.s32 	%r77, %r102, %r46, %r85;
	mul.wide.s32 	%rd68, %r77, 16;
	add.s64 	%rd69, %rd1, %rd68;
	ld.global.v4.f32 	{%f23, %f24, %f25, %f26}, [%rd69];
	mul.wide.s32 	%rd70, %r77, 4;
	add.s64 	%rd71, %rd2, %rd70;
	ld.global.f32 	%f112, [%rd71];
	add.f32 	%f148, %f148, %f112;
	mul.f32 	%f113, %f24, %f4;
	fma.rn.f32 	%f114, %f23, %f3, %f113;
	fma.rn.f32 	%f28, %f25, %f5, %f114;
	mul.f32 	%f115, %f24, %f24;
	fma.rn.f32 	%f116, %f23, %f23, %f115;
	fma.rn.f32 	%f29, %f25, %f25, %f116;
	setp.eq.f32 	%p47, %f29, 0f00000000;
	@%p47 bra 	$L__BB5_44;
	ld.param.f32 	%f144, [_Z19cudaUpdateFastBgGMMILi128EEvP6uchar4PhPiiiP6float4Pffffffffibb_param_13];
	div.rn.f32 	%f30, %f28, %f29;
	setp.gtu.f32 	%p48, %f30, 0f3F800000;
	setp.ltu.f32 	%p49, %f30, %f144;
	or.pred  	%p50, %p48, %p49;
	@%p50 bra 	$L__BB5_39;
	ld.param.f32 	%f143, [_Z19cudaUpdateFastBgGMMILi128EEvP6uchar4PhPiiiP6float4Pffffffffibb_param_11];
	mul.f32 	%f117, %f23, %f30;
	sub.f32 	%f118, %f117, %f3;
	mul.f32 	%f119, %f24, %f30;
	sub.f32 	%f120, %f119, %f4;
	mul.f32 	%f121, %f25, %f30;
	sub.f32 	%f122, %f121, %f5;
	mul.f32 	%f123, %f120, %f120;
	fma.rn.f32 	%f124, %f118, %f118, %f123;
	fma.rn.f32 	%f125, %f122, %f122, %f124;
	mul.f32 	%f126, %f143, %f26;
	mul.f32 	%f127, %f126, %f30;
	mul.f32 	%f128, %f30, %f127;
	setp.lt.f32 	%p51, %f125, %f128;
	@%p51 bra 	$L__BB5_47;
$L__BB5_39:
	ld.param.f32 	%f141, [_Z19cudaUpdateFastBgGMMILi128EEvP6uchar4PhPiiiP6float4Pffffffffibb_param_10];
	setp.leu.f32 	%p52, %f148, %f141;
	add.s32 	%r102, %r102, 1;
	setp.lt.s32 	%p53, %r102, %r95;
	and.pred  	%p54, %p52, %p53;
	@%p54 bra 	$L__BB5_36;
	bra.uni 	$L__BB5_44;
$L__BB5_40:
	fma.rn.f32 	%f46, %f1, %f8, %f36;
	setp.lt.f32 	%p14, %f46, %f2;
	selp.s32 	%r63, -1, 0, %p14;
	add.s32 	%r95, %r95, %r63;
	selp.f32 	%f147, 0f00000000, %f46, %p14;
	mov.b16 	%rs29, 0;
	mov.pred 	%p59, -1;
	bra.uni 	$L__BB5_42;
$L__BB5_41:
	fma.rn.f32 	%f41, %f1, %f8, %f36;
	setp.lt.f32 	%p9, %f41, %f2;
	selp.s32 	%r61, -1, 0, %p9;
	add.s32 	%r95, %r95, %r61;
	selp.f32 	%f147, 0f00000000, %f41, %p9;
	mov.b16 	%rs29, 1;
	mov.pred 	%p59, 0;
$L__BB5_42:
	add.f32 	%f146, %f146, %f147;
	st.global.f32 	[%rd9], %f147;
	add.s32 	%r88, %r88, 1;
	setp.lt.s32 	%p23, %r88, %r95;
	@%p23 bra 	$L__BB5_6;
	bra.uni 	$L__BB5_12;
$L__BB5_43:
	setp.ne.s32 	%p45, %r86, 0;
	@%p45 bra 	$L__BB5_46;
$L__BB5_44:
	ld.param.s8 	%rs27, [_Z19cudaUpdateFastBgGMMILi128EEvP6uchar4PhPiiiP6float4Pffffffffibb_param_16];
	setp.eq.s16 	%p56, %rs27, 0;
	mov.b16 	%rs22, 255;
	st.global.u8 	[%rd77], %rs22;
	@%p56 bra 	$L__BB5_49;
	mul.wide.s32 	%rd74, %r85, 16;
	add.s64 	%rd75, %rd1, %rd74;
	.pragma "used_bytes_mask 4095";
	ld.global.v4.f32 	{%f133, %f134, %f135, %f136}, [%rd75];
	cvt.rzi.u32.f32 	%r81, %f133;
	cvt.rzi.u32.f32 	%r82, %f134;
	cvt.u16.u32 	%rs23, %r82;
	cvt.rzi.u32.f32 	%r83, %f135;
	cvt.u16.u32 	%rs24, %r83;
	st.global.v2.u8 	[%rd78], {%rs24, %rs23};
	st.global.u8 	[%rd78+2], %r81;
	bra.uni 	$L__BB5_49;
$L__BB5_46:
	mov.b16 	%rs18, 0;
	st.global.u8 	[%rd77], %rs18;
	bra.uni 	$L__BB5_49;
$L__BB5_47:
	ld.param.s8 	%rs26, [_Z19cudaUpdateFastBgGMMILi128EEvP6uchar4PhPiiiP6float4Pffffffffibb_param_16];
	setp.eq.s16 	%p55, %rs26, 0;
	mov.b16 	%rs19, 128;
	st.global.u8 	[%rd77], %rs19;
	@%p55 bra 	$L__BB5_49;
	mul.wide.s32 	%rd72, %r85, 16;
	add.s64 	%rd73, %rd1, %rd72;
	.pragma "used_bytes_mask 4095";
	ld.global.v4.f32 	{%f129, %f130, %f131, %f132}, [%rd73];
	cvt.rzi.u32.f32 	%r78, %f129;
	cvt.rzi.u32.f32 	%r79, %f130;
	cvt.u16.u32 	%rs20, %r79;
	cvt.rzi.u32.f32 	%r80, %f131;
	cvt.u16.u32 	%rs21, %r80;
	st.global.v2.u8 	[%rd78], {%rs21, %rs20};
	st.global.u8 	[%rd78+2], %r78;
$L__BB5_49:
	add.s64 	%rd77, %rd77, 128;
	add.s32 	%r85, %r85, 128;
	setp.lt.s32 	%p57, %r85, %r3;
	add.s64 	%rd78, %rd78, 512;
	add.s64 	%rd76, %rd76, 512;
	@%p57 bra 	$L__BB5_4;
$L__BB5_50:
	ret;

}
	// .globl	_Z19cudaUpdateFastBgGMMILi256EEvP6uchar4PhPiiiP6float4Pffffffffibb
.visible .entry _Z19cudaUpdateFastBgGMMILi256EEvP6uchar4PhPiiiP6float4Pffffffffibb(
	.param .u64 .ptr .align 1 _Z19cudaUpdateFastBgGMMILi256EEvP6uchar4PhPiiiP6float4Pffffffffibb_param_0,
	.param .u64 .ptr .align 1 _Z19cudaUpdateFastBgGMMILi256EEvP6uchar4PhPiiiP6float4Pffffffffibb_param_1,
	.param .u64 .ptr .align 1 _Z19cudaUpdateFastBgGMMILi256EEvP6uchar4PhPiiiP6float4Pffffffffibb_param_2,
	.param .u32 _Z19cudaUpdateFastBgGMMILi256EEvP6uchar4PhPiiiP6float4Pffffffffibb_param_3,
	.param .u32 _Z19cudaUpdateFastBgGMMILi256EEvP6uchar4PhPiiiP6float4Pffffffffibb_param_4,
	.param .u64 .ptr .align 1 _Z19cudaUpdateFastBgGMMILi256EEvP6uchar4PhPiiiP6float4Pffffffffibb_param_5,
	.param .u64 .ptr .align 1 _Z19cudaUpdateFastBgGMMILi256EEvP6uchar4PhPiiiP6float4Pffffffffibb_param_6,
	.param .f32 _Z19cudaUpdateFastBgGMMILi256EEvP6uchar4PhPiiiP6float4Pffffffffibb_param_7,
	.param .f32 _Z19cudaUpdateFastBgGMMILi256EEvP6uchar4PhPiiiP6float4Pffffffffibb_param_8,
	.param .f32 _Z19cudaUpdateFastBgGMMILi256EEvP6uchar4PhPiiiP6float4Pffffffffibb_param_9,
	.param .f32 _Z19cudaUpdateFastBgGMMILi256EEvP6uchar4PhPiiiP6float4Pffffffffibb_param_10,
	.param .f32 _Z19cudaUpdateFastBgGMMILi256EEvP6uchar4PhPiiiP6float4Pffffffffibb_param_11,
	.param .f32 _Z19cudaUpdateFastBgGMMILi256EEvP6uchar4PhPiiiP6float4Pffffffffibb_param_12,
	.param .f32 _Z19cudaUpdateFastBgGMMILi256EEvP6uchar4PhPiiiP6float4Pffffffffibb_param_13,
	.param .u32 _Z19cudaUpdateFastBgGMMILi256EEvP6uchar4PhPiiiP6float4Pffffffffibb_param_14,
	.param .u8 _Z19cudaUpdateFastBgGMMILi256EEvP6uchar4PhPiiiP6float4Pffffffffibb_param_15,
	.param .u8 _Z19cudaUpdateFastBgGMMILi256EEvP6uchar4PhPiiiP6float4Pffffffffibb_param_16
)
{
	.reg .pred 	%p<60>;
	.reg .b16 	%rs<30>;
	.reg .b32 	%r<103>;
	.reg .b32 	%f<149>;
	.reg .b64 	%rd<79>;
	// demoted variable
	.shared .align 4 .u32 _ZZ19cudaUpdateFastBgGMMILi256EEvP6uchar4PhPiiiP6float4PffffffffibbE10sharedInfo_$_0;
	ld.param.u64 	%rd22, [_Z19cudaUpdateFastBgGMMILi256EEvP6uchar4PhPiiiP6float4Pffffffffibb_param_0];
	ld.param.u64 	%rd23, [_Z19cudaUpdateFastBgGMMILi256EEvP6uchar4PhPiiiP6float4Pffffffffibb_param_1];
	ld.param.u64 	%rd24, [_Z19cudaUpdateFastBgGMMILi256EEvP6uchar4PhPiiiP6float4Pffffffffibb_param_2];
	ld.param.u32 	%r46, [_Z19cudaUpdateFastBgGMMILi256EEvP6uchar4PhPiiiP6float4Pffffffffibb_param_3];
	ld.param.u32 	%r47, [_Z19cudaUpdateFastBgGMMILi256EEvP6uchar4PhPiiiP6float4Pffffffffibb_param_4];
	ld.param.u64 	%rd25, [_Z19cudaUpdateFastBgGMMILi256EEvP6uchar4PhPiiiP6float4Pffffffffibb_param_5];
	ld.param.u64 	%rd26, [_Z19cudaUpdateFastBgGMMILi256EEvP6uchar4PhPiiiP6float4Pffffffffibb_param_6];
	ld.param.f32 	%f32, [_Z19cudaUpdateFastBgGMMILi256EEvP6uchar4PhPiiiP6float4Pffffffffibb_param_8];
	ld.param.f32 	%f36, [_Z19cudaUpdateFastBgGMMILi256EEvP6uchar4PhPiiiP6float4Pffffffffibb_param_12];
	cvta.to.global.u64 	%rd1, %rd25;
	cvta.to.global.u64 	%rd2, %rd26;
	mov.u32 	%r1, %tid.x;
	setp.ne.s32 	%p3, %r1, 0;
	@%p3 bra 	$L__BB6_2;
	mov.u32 	%r49, %ctaid.x;
	mul.lo.s32 	%r50, %r49, %r47;
	shl.b32 	%r51, %r50, 8;
	st.shared.u32 	[_ZZ19cudaUpdateFastBgGMMILi256EEvP6uchar4PhPiiiP6float4PffffffffibbE10sharedInfo_$_0], %r51;
$L__BB6_2:
	bar.sync 	0;
	ld.shared.u32 	%r52, [_ZZ19cudaUpdateFastBgGMMILi256EEvP6uchar4PhPiiiP6float4PffffffffibbE10sharedInfo_$_0];
	add.s32 	%r85, %r52, %r1;
	shl.b32 	%r53, %r47, 8;
	add.s32 	%r54, %r52, %r53;
	min.s32 	%r3, %r46, %r54;
	setp.ge.s32 	%p4, %r85, %r3;
	@%p4 bra 	$L__BB6_50;
	cvt.s64.s32 	%rd27, %r85;
	mov.f32 	%f38, 0f3F800000;
	sub.f32 	%f1, %f38, %f32;
	neg.f32 	%f2, %f36;
	cvta.to.global.u64 	%rd28, %rd24;
	mul.wide.s32 	%rd29, %r85, 4;
	add.s64 	%rd76, %rd28, %rd29;
	cvta.to.global.u64 	%rd30, %rd23;
	add.s64 	%rd77, %rd30, %rd27;
	cvta.to.global.u64 	%rd31, %rd22;
	add.s64 	%rd78, %rd31, %rd29;
$L__BB6_4:
	.pragma "used_bytes_mask 7";
	ld.global.u32 	%r56, [%rd78];
	bfe.u32 	%r57, %r56, 0, 8;
	cvt.u16.u32 	%rs5, %r57;
	and.b16  	%rs6, %rs5, 255;
	bfe.u32 	%r58, %r56, 8, 8;
	cvt.u16.u32 	%rs7, %r58;
	and.b16  	%rs8, %rs7, 255;
	bfe.u32 	%r59, %r56, 16, 8;
	cvt.u16.u32 	%rs9, %r59;
	and.b16  	%rs10, %rs9, 255;
	cvt.rn.f32.u16 	%f3, %rs10;
	cvt.rn.f32.u16 	%f4, %rs8;
	cvt.rn.f32.u16 	%f5, %rs6;
	ld.global.u32 	%r95, [%rd76];
	setp.lt.s32 	%p6, %r95, 1;
	mov.f32 	%f146, 0f00000000;
	mov.b32 	%r86, 0;
	mov.pred 	%p59, -1;
	@%p6 bra 	$L__BB6_12;
	mov.b16 	%rs29, 0;
	mov.f32 	%f146, 0f00000000;
	mov.b32 	%r88, 0;
	mov.u32 	%r86, %r88;
$L__BB6_6:
	mad.lo.s32 	%r92, %r88, %r46, %r85;
	mul.wide.s32 	%rd32, %r92, 4;
	add.s64 	%rd9, %rd2, %rd32;
	ld.global.f32 	%f8, [%rd9];
	and.b16  	%rs12, %rs29, 255;
	setp.ne.s16 	%p7, %rs12, 0;
	@%p7 bra 	$L__BB6_41;
	ld.param.f32 	%f142, [_Z19cudaUpdateFastBgGMMILi256EEvP6uchar4PhPiiiP6float4Pffffffffibb_param_11];
	ld.param.f32 	%f140, [_Z19cudaUpdateFastBgGMMILi256EEvP6uchar4PhPiiiP6float4Pffffffffibb_param_10];
	ld.param.f32 	%f139, [_Z19cudaUpdateFastBgGMMILi256EEvP6uchar4PhPiiiP6float4Pffffffffibb_param_9];
	mul.wide.s32 	%rd33, %r92, 16;
	add.s64 	%rd10, %rd1, %rd33;
	ld.global.v4.f32 	{%f9, %f10, %f11, %f12}, [%rd10];
	sub.f32 	%f13, %f9, %f3;
	sub.f32 	%f14, %f10, %f4;
	sub.f32 	%f15, %f11, %f5;
	mul.f32 	%f42, %f14, %f14;
	fma.rn.f32 	%f43, %f13, %f13, %f42;
	fma.rn.f32 	%f16, %f15, %f15, %f43;
	setp.lt.f32 	%p10, %f146, %f140;
	mul.f32 	%f44, %f142, %f12;
	setp.lt.f32 	%p11, %f16, %f44;
	selp.b32 	%r62, 1, %r86, %p11;
	selp.b32 	%r86, %r62, %r86, %p10;
	mul.f32 	%f45, %f139, %f12;
	setp.geu.f32 	%p12, %f16, %f45;
	@%p12 bra 	$L__BB6_40;
	ld.param.f32 	%f137, [_Z19cudaUpdateFastBgGMMILi256EEvP6uchar4PhPiiiP6float4Pffffffffibb_param_7];
	div.rn.f32 	%f47, %f32, %f8;
	fma.rn.f32 	%f48, %f1, %f8, %f36;
	add.f32 	%f147, %f32, %f48;
	mul.f32 	%f49, %f47, %f13;
	sub.f32 	%f50, %f9, %f49;
	mul.f32 	%f51, %f47, %f14;
	sub.f32 	%f52, %f10, %f51;
	mul.f32 	%f53, %f47, %f15;
	sub.f32 	%f54, %f11, %f53;
	sub.f32 	%f55, %f16, %f12;
	fma.rn.f32 	%f56, %f47, %f55, %f12;
	setp.lt.f32 	%p16, %f56, 0f40800000;
	mul.f32 	%f57, %f137, 0f40A00000;
	setp.gt.f32 	%p17, %f56, %f57;
	selp.f32 	%f58, %f57, %f56, %p17;
	selp.f32 	%f59, 0f40800000, %f58, %p16;
	st.global.v4.f32 	[%rd10], {%f50, %f52, %f54, %f59};
	setp.eq.s32 	%p18, %r88, 0;
	mov.b16 	%rs29, 1;
	mov.pred 	%p59, 0;
	@%p18 bra 	$L__BB6_42;
	add.s32 	%r64, %r88, -1;
	mad.lo.s32 	%r91, %r46, %r64, %r85;
	mov.u32 	%r93, %r88;
$L__BB6_10:
	mul.wide.s32 	%rd34, %r91, 4;
	add.s64 	%rd11, %rd2, %rd34;
	ld.global.f32 	%f60, [%rd11];
	setp.lt.f32 	%p20, %f147, %f60;
	@%p20 bra 	$L__BB6_42;
	mul.wide.s32 	%rd35, %r92, 16;
	add.s64 	%rd36, %rd1, %rd35;
	ld.global.v4.f32 	{%f61, %f62, %f63, %f64}, [%rd36];
	mul.wide.s32 	%rd37, %r91, 16;
	add.s64 	%rd38, %rd1, %rd37;
	ld.global.v4.f32 	{%f65, %f66, %f67, %f68}, [%rd38];
	st.global.v4.f32 	[%rd36], {%f65, %f66, %f67, %f68};
	st.global.v4.f32 	[%rd38], {%f61, %f62, %f63, %f64};
	mul.wide.s32 	%rd39, %r46, 4;
	add.s64 	%rd40, %rd11, %rd39;
	ld.global.f32 	%f69, [%rd40];
	ld.global.f32 	%f70, [%rd11];
	st.global.f32 	[%rd40], %f70;
	st.global.f32 	[%rd11], %f69;
	add.s32 	%r18, %r93, -1;
	sub.s32 	%r92, %r92, %r46;
	sub.s32 	%r91, %r91, %r46;
	setp.gt.s32 	%p22, %r93, 1;
	mov.u32 	%r93, %r18;
	@%p22 bra 	$L__BB6_10;
	bra.uni 	$L__BB6_42;
$L__BB6_12:
	setp.lt.s32 	%p24, %r95, 1;
	@%p24 bra 	$L__BB6_20;
	and.b32  	%r8, %r95, 3;
	setp.lt.u32 	%p25, %r95, 4;
	mov.b32 	%r97, 0;
	@%p25 bra 	$L__BB6_16;
	mov.b32 	%r96, 0;
$L__BB6_15:
	mad.lo.s32 	%r67, %r96, %r46, %r85;
	mul.wide.s32 	%rd41, %r67, 4;
	add.s64 	%rd42, %rd2, %rd41;
	ld.global.f32 	%f71, [%rd42];
	div.rn.f32 	%f72, %f71, %f146;
	st.global.f32 	[%rd42], %f72;
	mul.wide.s32 	%rd43, %r46, 4;
	add.s64 	%rd44, %rd42, %rd43;
	ld.global.f32 	%f73, [%rd44];
	div.rn.f32 	%f74, %f73, %f146;
	st.global.f32 	[%rd44], %f74;
	add.s64 	%rd45, %rd44, %rd43;
	ld.global.f32 	%f75, [%rd45];
	div.rn.f32 	%f76, %f75, %f146;
	st.global.f32 	[%rd45], %f76;
	add.s64 	%rd46, %rd45, %rd43;
	ld.global.f32 	%f77, [%rd46];
	div.rn.f32 	%f78, %f77, %f146;
	st.global.f32 	[%rd46], %f78;
	add.s32 	%r96, %r96, 4;
	and.b32  	%r97, %r95, 2147483644;
	setp.ne.s32 	%p26, %r96, %r97;
	@%p26 bra 	$L__BB6_15;
$L__BB6_16:
	setp.eq.s32 	%p27, %r8, 0;
	@%p27 bra 	$L__BB6_20;
	mad.lo.s32 	%r68, %r97, %r46, %r85;
	mul.wide.s32 	%rd47, %r68, 4;
	add.s64 	%rd12, %rd2, %rd47;
	ld.global.f32 	%f79, [%rd12];
	div.rn.f32 	%f80, %f79, %f146;
	st.global.f32 	[%rd12], %f80;
	setp.eq.s32 	%p28, %r8, 1;
	@%p28 bra 	$L__BB6_20;
	mul.wide.s32 	%rd13, %r46, 4;
	add.s64 	%rd14, %rd12, %rd13;
	ld.global.f32 	%f81, [%rd14];
	div.rn.f32 	%f82, %f81, %f146;
	st.global.f32 	[%rd14], %f82;
	setp.eq.s32 	%p29, %r8, 2;
	@%p29 bra 	$L__BB6_20;
	add.s64 	%rd48, %rd14, %rd13;
	ld.global.f32 	%f83, [%rd48];
	div.rn.f32 	%f84, %f83, %f146;
	st.global.f32 	[%rd48], %f84;
$L__BB6_20:
	not.pred 	%p30, %p59;
	@%p30 bra 	$L__BB6_33;
	ld.param.u32 	%r84, [_Z19cudaUpdateFastBgGMMILi256EEvP6uchar4PhPiiiP6float4Pffffffffibb_param_14];
	setp.ne.s32 	%p31, %r95, %r84;
	selp.u32 	%r69, 1, 0, %p31;
	add.s32 	%r95, %r95, %r69;
	add.s32 	%r31, %r95, -1;
	mad.lo.s32 	%r32, %r31, %r46, %r85;
	setp.eq.s32 	%p32, %r95, 1;
	selp.f32 	%f85, 0f3F800000, %f32, %p32;
	mul.wide.s32 	%rd49, %r32, 4;
	add.s64 	%rd50, %rd2, %rd49;
	st.global.f32 	[%rd50], %f85;
	setp.lt.s32 	%p33, %r95, 2;
	@%p33 bra 	$L__BB6_29;
	add.s32 	%r71, %r95, -2;
	and.b32  	%r33, %r31, 3;
	setp.lt.u32 	%p34, %r71, 3;
	mov.b32 	%r99, 0;
	@%p34 bra 	$L__BB6_25;
	mov.b32 	%r98, 0;
$L__BB6_24:
	mad.lo.s32 	%r73, %r98, %r46, %r85;
	mul.wide.s32 	%rd51, %r73, 4;
	add.s64 	%rd52, %rd2, %rd51;
	ld.global.f32 	%f86, [%rd52];
	mul.f32 	%f87, %f1, %f86;
	st.global.f32 	[%rd52], %f87;
	mul.wide.s32 	%rd53, %r46, 4;
	add.s64 	%rd54, %rd52, %rd53;
	ld.global.f32 	%f88, [%rd54];
	mul.f32 	%f89, %f1, %f88;
	st.global.f32 	[%rd54], %f89;
	add.s64 	%rd55, %rd54, %rd53;
	ld.global.f32 	%f90, [%rd55];
	mul.f32 	%f91, %f1, %f90;
	st.global.f32 	[%rd55], %f91;
	add.s64 	%rd56, %rd55, %rd53;
	ld.global.f32 	%f92, [%rd56];
	mul.f32 	%f93, %f1, %f92;
	st.global.f32 	[%rd56], %f93;
	add.s32 	%r98, %r98, 4;
	and.b32  	%r99, %r31, -4;
	setp.ne.s32 	%p35, %r98, %r99;
	@%p35 bra 	$L__BB6_24;
$L__BB6_25:
	setp.eq.s32 	%p36, %r33, 0;
	@%p36 bra 	$L__BB6_29;
	mad.lo.s32 	%r75, %r99, %r46, %r85;
	mul.wide.s32 	%rd57, %r75, 4;
	add.s64 	%rd15, %rd2, %rd57;
	ld.global.f32 	%f94, [%rd15];
	mul.f32 	%f95, %f1, %f94;
	st.global.f32 	[%rd15], %f95;
	setp.eq.s32 	%p37, %r33, 1;
	@%p37 bra 	$L__BB6_29;
	mul.wide.s32 	%rd16, %r46, 4;
	add.s64 	%rd17, %rd15, %rd16;
	ld.global.f32 	%f96, [%rd17];
	mul.f32 	%f97, %f1, %f96;
	st.global.f32 	[%rd17], %f97;
	setp.eq.s32 	%p38, %r33, 2;
	@%p38 bra 	$L__BB6_29;
	add.s64 	%rd58, %rd17, %rd16;
	ld.global.f32 	%f98, [%rd58];
	mul.f32 	%f99, %f1, %f98;
	st.global.f32 	[%rd58], %f99;
$L__BB6_29:
	ld.param.f32 	%f138, [_Z19cudaUpdateFastBgGMMILi256EEvP6uchar4PhPiiiP6float4Pffffffffibb_param_7];
	setp.lt.s32 	%p39, %r95, 2;
	mul.wide.s32 	%rd59, %r32, 16;
	add.s64 	%rd60, %rd1, %rd59;
	st.global.v4.f32 	[%rd60], {%f3, %f4, %f5, %f138};
	@%p39 bra 	$L__BB6_33;
	mov.u32 	%r100, %r95;
$L__BB6_31:
	add.s32 	%r39, %r100, -1;
	mad.lo.s32 	%r40, %r39, %r46, %r85;
	sub.s32 	%r41, %r40, %r46;
	mul.wide.s32 	%rd61, %r41, 4;
	add.s64 	%rd18, %rd2, %rd61;
	ld.global.f32 	%f100, [%rd18];
	setp.lt.f32 	%p40, %f32, %f100;
	@%p40 bra 	$L__BB6_33;
	mul.wide.s32 	%rd62, %r40, 16;
	add.s64 	%rd63, %rd1, %rd62;
	ld.global.v4.f32 	{%f101, %f102, %f103, %f104}, [%rd63];
	mul.wide.s32 	%rd64, %r41, 16;
	add.s64 	%rd65, %rd1, %rd64;
	ld.global.v4.f32 	{%f105, %f106, %f107, %f108}, [%rd65];
	st.global.v4.f32 	[%rd63], {%f105, %f106, %f107, %f108};
	st.global.v4.f32 	[%rd65], {%f101, %f102, %f103, %f104};
	mul.wide.s32 	%rd66, %r46, 4;
	add.s64 	%rd67, %rd18, %rd66;
	ld.global.f32 	%f109, [%rd67];
	ld.global.f32 	%f110, [%rd18];
	st.global.f32 	[%rd67], %f110;
	st.global.f32 	[%rd18], %f109;
	setp.gt.u32 	%p41, %r100, 2;
	mov.u32 	%r100, %r39;
	@%p41 bra 	$L__BB6_31;
$L__BB6_33:
	ld.param.s8 	%rs25, [_Z19cudaUpdateFastBgGMMILi256EEvP6uchar4PhPiiiP6float4Pffffffffibb_param_15];
	setp.eq.s16 	%p42, %rs25, 0;
	st.global.u32 	[%rd76], %r95;
	setp.ne.s32 	%p43, %r86, 0;
	or.pred  	%p44, %p42, %p43;
	@%p44 bra 	$L__BB6_43;
	setp.lt.s32 	%p46, %r95, 1;
	@%p46 bra 	$L__BB6_44;
	mov.f32 	%f148, 0f00000000;
	mov.b32 	%r102, 0;
$L__BB6_36:
	mad.lo.s32 	%r77, %r102, %r46, %r85;
	mul.wide.s32 	%rd68, %r77, 16;
	add.s64 	%rd69, %rd1, %rd68;
	ld.global.v4.f32 	{%f23, %f24, %f25, %f26}, [%rd69];
	mul.wide.s32 	%rd70, %r77, 4;
	add.s64 	%rd71, %rd2, %rd70;
	ld.global.f32 	%f112, [%rd71];
	add.f32 	%f148, %f148, %f112;
	mul.f32 	%f113, %f24, %f4;
	fma.rn.f32 	%f114, %f23, %f3, %f113;
	fma.rn.f32 	%f28, %f25, %f5, %f114;
	mul.f32 	%f115, %f24, %f24;
	fma.rn.f32 	%f116, %f23, %f23, %f115;
	fma.rn.f32 	%f29, %f25, %f25, %f116;
	setp.eq.f32 	%p47, %f29, 0f00000000;
	@%p47 bra 	$L__BB6_44;
	ld.param.f32 	%f144, [_Z19cudaUpdateFastBgGMMILi256EEvP6uchar4PhPiiiP6float4Pffffffffibb_param_13];
	div.rn.f32 	%f30, %f28, %f29;
	setp.gtu.f32 	%p48, %f30, 0f3F800000;
	setp.ltu.f32 	%p49, %f30, %f144;
	or.pred  	%p50, %p48, %p49;
	@%p50 bra 	$L__BB6_39;
	ld.param.f32 	%f143, [_Z19cudaUpdateFastBgGMMILi256EEvP6uchar4PhPiiiP6float4Pffffffffibb_param_11];
	mul.f32 	%f117, %f23, %f30;
	sub.f32 	%f118, %f117, %f3;
	mul.f32 	%f119, %f24, %f30;
	sub.f32 	%f120, %f119, %f4;
	mul.f32 	%f121, %f25, %f30;
	sub.f32 	%f122, %f121, %f5;
	mul.f32 	%f123, %f120, %f120;
	fma.rn.f32 	%f124, %f118, %f118, %f123;
	fma.rn.f32 	%f125, %f122, %f122, %f124;
	mul.f32 	%f126, %f143, %f26;
	mul.f32 	%f127, %f126, %f30;
	mul.f32 	%f128, %f30, %f127;
	setp.lt.f32 	%p51, %f125, %f128;
	@%p51 bra 	$L__BB6_47;
$L__BB6_39:
	ld.param.f32 	%f141, [_Z19cudaUpdateFastBgGMMILi256EEvP6uchar4PhPiiiP6float4Pffffffffibb_param_10];
	setp.leu.f32 	%p52, %f148, %f141;
	add.s32 	%r102, %r102, 1;
	setp.lt.s32 	%p53, %r102, %r95;
	and.pred  	%p54, %p52, %p53;
	@%p54 bra 	$L__BB6_36;
	bra.uni 	$L__BB6_44;
$L__BB6_40:
	fma.rn.f32 	%f46, %f1, %f8, %f36;
	setp.lt.f32 	%p14, %f46, %f2;
	selp.s32 	%r63, -1, 0, %p14;
	add.s32 	%r95, %r95, %r63;
	selp.f32 	%f147, 0f00000000, %f46, %p14;
	mov.b16 	%rs29, 0;
	mov.pred 	%p59, -1;
	bra.uni 	$L__BB6_42;
$L__BB6_41:
	fma.rn.f32 	%f41, %f1, %f8, %f36;
	setp.lt.f32 	%p9, %f41, %f2;
	selp.s32 	%r61, -1, 0, %p9;
	add.s32 	%r95, %r95, %r61;
	selp.f32 	%f147, 0f00000000, %f41, %p9;
	mov.b16 	%rs29, 1;
	mov.pred 	%p59, 0;
$L__BB6_42:
	add.f32 	%f146, %f146, %f147;
	st.global.f32 	[%rd9], %f147;
	add.s32 	%r88, %r88, 1;
	setp.lt.s32 	%p23, %r88, %r95;
	@%p23 bra 	$L__BB6_6;
	bra.uni 	$L__BB6_12;
$L__BB6_43:
	setp.ne.s32 	%p45, %r86, 0;
	@%p45 bra 	$L__BB6_46;
$L__BB6_44:
	ld.param.s8 	%rs27, [_Z19cudaUpdateFastBgGMMILi256EEvP6uchar4PhPiiiP6float4Pffffffffibb_param_16];
	setp.eq.s16 	%p56, %rs27, 0;
	mov.b16 	%rs22, 255;
	st.global.u8 	[%rd77], %rs22;
	@%p56 bra 	$L__BB6_49;
	mul.wide.s32 	%rd74, %r85, 16;
	add.s64 	%rd75, %rd1, %rd74;
	.pragma "used_bytes_mask 4095";
	ld.global.v4.f32 	{%f133, %f134, %f135, %f136}, [%rd75];
	cvt.rzi.u32.f32 	%r81, %f133;
	cvt.rzi.u32.f32 	%r82, %f134;
	cvt.u16.u32 	%rs23, %r82;
	cvt.rzi.u32.f32 	%r83, %f135;
	cvt.u16.u32 	%rs24, %r83;
	st.global.v2.u8 	[%rd78], {%rs24, %rs23};
	st.global.u8 	[%rd78+2], %r81;
	bra.uni 	$L__BB6_49;
$L__BB6_46:
	mov.b16 	%rs18, 0;
	st.global.u8 	[%rd77], %rs18;
	bra.uni 	$L__BB6_49;
$L__BB6_47:
	ld.param.s8 	%rs26, [_Z19cudaUpdateFastBgGMMILi256EEvP6uchar4PhPiiiP6float4Pffffffffibb_param_16];
	setp.eq.s16 	%p55, %rs26, 0;
	mov.b16 	%rs19, 128;
	st.global.u8 	[%rd77], %rs19;
	@%p55 bra 	$L__BB6_49;
	mul.wide.s32 	%rd72, %r85, 16;
	add.s64 	%rd73, %rd1, %rd72;
	.pragma "used_bytes_mask 4095";
	ld.global.v4.f32 	{%f129, %f130, %f131, %f132}, [%rd73];
	cvt.rzi.u32.f32 	%r78, %f129;
	cvt.rzi.u32.f32 	%r79, %f130;
	cvt.u16.u32 	%rs20, %r79;
	cvt.rzi.u32.f32 	%r80, %f131;
	cvt.u16.u32 	%rs21, %r80;
	st.global.v2.u8 	[%rd78], {%rs21, %rs20};
	st.global.u8 	[%rd78+2], %r78;
$L__BB6_49:
	add.s64 	%rd77, %rd77, 256;
	add.s32 	%r85, %r85, 256;
	setp.lt.s32 	%p57, %r85, %r3;
	add.s64 	%rd78, %rd78, 1024;
	add.s64 	%rd76, %rd76, 1024;
	@%p57 bra 	$L__BB6_4;
$L__BB6_50:
	ret;

}
	// .globl	_Z19cudaUpdateFastBgGMMILi512EEvP6uchar4PhPiiiP6float4Pffffffffibb
.visible .entry _Z19cudaUpdateFastBgGMMILi512EEvP6uchar4PhPiiiP6float4Pffffffffibb(
	.param .u64 .ptr .align 1 _Z19cudaUpdateFastBgGMMILi512EEvP6uchar4PhPiiiP6float4Pffffffffibb_param_0,
	.param .u64 .ptr .align 1 _Z19cudaUpdateFastBgGMMILi512EEvP6uchar4PhPiiiP6float4Pffffffffibb_param_1,
	.param .u64 .ptr .align 1 _Z19cudaUpdateFastBgGMMILi512EEvP6uchar4PhPiiiP6float4Pffffffffibb_param_2,
	.param .u32 _Z19cudaUpdateFastBgGMMILi512EEvP6uchar4PhPiiiP6float4Pffffffffibb_param_3,
	.param .u32 _Z19cudaUpdateFastBgGMMILi512EEvP6uchar4PhPiiiP6float4Pffffffffibb_param_4,
	.param .u64 .ptr .align 1 _Z19cudaUpdateFastBgGMMILi512EEvP6uchar4PhPiiiP6float4Pffffffffibb_param_5,
	.param .u64 .ptr .align 1 _Z19cudaUpdateFastBgGMMILi512EEvP6uchar4PhPiiiP6float4Pffffffffibb_param_6,
	.param .f32 _Z19cudaUpdateFastBgGMMILi512EEvP6uchar4PhPiiiP6float4Pffffffffibb_param_7,
	.param .f32 _Z19cudaUpdateFastBgGMMILi512EEvP6uchar4PhPiiiP6float4Pffffffffibb_param_8,
	.param .f32 _Z19cudaUpdateFastBgGMMILi512EEvP6uchar4PhPiiiP6float4Pffffffffibb_param_9,
	.param .f32 _Z19cudaUpdateFastBgGMMILi512EEvP6uchar4PhPiiiP6float4Pffffffffibb_param_10,
	.param .f32 _Z19cudaUpdateFastBgGMMILi512EEvP6uchar4PhPiiiP6float4Pffffffffibb_param_11,
	.param .f32 _Z19cudaUpdateFastBgGMMILi512EEvP6uchar4PhPiiiP6float4Pffffffffibb_param_12,
	.param .f32 _Z19cudaUpdateFastBgGMMILi512EEvP6uchar4PhPiiiP6float4Pffffffffibb_param_13,
	.param .u32 _Z19cudaUpdateFastBgGMMILi512EEvP6uchar4PhPiiiP6float4Pffffffffibb_param_14,
	.param .u8 _Z19cudaUpdateFastBgGMMILi512EEvP6uchar4PhPiiiP6float4Pffffffffibb_param_15,
	.param .u8 _Z19cudaUpdateFastBgGMMILi512EEvP6uchar4PhPiiiP6float4Pffffffffibb_param_16
)
{
	.reg .pred 	%p<60>;
	.reg .b16 	%rs<30>;
	.reg .b32 	%r<103>;
	.reg .b32 	%f<149>;
	.reg .b64 	%rd<79>;
	// demoted variable
	.shared .align 4 .u32 _ZZ19cudaUpdateFastBgGMMILi512EEvP6uchar4PhPiiiP6float4PffffffffibbE10sharedInfo_$_0;
	ld.param.u64 	%rd22, [_Z19cudaUpdateFastBgGMMILi512EEvP6uchar4PhPiiiP6float4Pffffffffibb_param_0];
	ld.param.u64 	%rd23, [_Z19cudaUpdateFastBgGMMILi512EEvP6uchar4PhPiiiP6float4Pffffffffibb_param_1];
	ld.param.u64 	%rd24, [_Z19cudaUpdateFastBgGMMILi512EEvP6uchar4PhPiiiP6float4Pffffffffibb_param_2];
	ld.param.u32 	%r46, [_Z19cudaUpdateFastBgGMMILi512EEvP6uchar4PhPiiiP6float4Pffffffffibb_param_3];
	ld.param.u32 	%r47, [_Z19cudaUpdateFastBgGMMILi512EEvP6uchar4PhPiiiP6float4Pffffffffibb_param_4];
	ld.param.u64 	%rd25, [_Z19cudaUpdateFastBgGMMILi512EEvP6uchar4PhPiiiP6float4Pffffffffibb_param_5];
	ld.param.u64 	%rd26, [_Z19cudaUpdateFastBgGMMILi512EEvP6uchar4PhPiiiP6float4Pffffffffibb_param_6];
	ld.param.f32 	%f32, [_Z19cudaUpdateFastBgGMMILi512EEvP6uchar4PhPiiiP6float4Pffffffffibb_param_8];
	ld.param.f32 	%f36, [_Z19cudaUpdateFastBgGMMILi512EEvP6uchar4PhPiiiP6float4Pffffffffibb_param_12];
	cvta.to.global.u64 	%rd1, %rd25;
	cvta.to.global.u64 	%rd2, %rd26;
	mov.u32 	%r1, %tid.x;
	setp.ne.s32 	%p3, %r1, 0;
	@%p3 bra 	$L__BB7_2;
	mov.u32 	%r49, %ctaid.x;
	mul.lo.s32 	%r50, %r49, %r47;
	shl.b32 	%r51, %r50, 9;
	st.shared.u32 	[_ZZ19cudaUpdateFastBgGMMILi512EEvP6uchar4PhPiiiP6float4PffffffffibbE10sharedInfo_$_0], %r51;
$L__BB7_2:
	bar.sync 	0;
	ld.shared.u32 	%r52, [_ZZ19cudaUpdateFastBgGMMILi512EEvP6uchar4PhPiiiP6float4PffffffffibbE10sharedInfo_$_0];
	add.s32 	%r85, %r52, %r1;
	shl.b32 	%r53, %r47, 9;
	add.s32 	%r54, %r52, %r53;
	min.s32 	%r3, %r46, %r54;
	setp.ge.s32 	%p4, %r85, %r3;
	@%p4 bra 	$L__BB7_50;
	cvt.s64.s32 	%rd27, %r85;
	mov.f32 	%f38, 0f3F800000;
	sub.f32 	%f1, %f38, %f32;
	neg.f32 	%f2, %f36;
	cvta.to.global.u64 	%rd28, %rd24;
	mul.wide.s32 	%rd29, %r85, 4;
	add.s64 	%rd76, %rd28, %rd29;
	cvta.to.global.u64 	%rd30, %rd23;
	add.s64 	%rd77, %rd30, %rd27;
	cvta.to.global.u64 	%rd31, %rd22;
	add.s64 	%rd78, %rd31, %rd29;
$L__BB7_4:
	.pragma "used_bytes_mask 7";
	ld.global.u32 	%r56, [%rd78];
	bfe.u32 	%r57, %r56, 0, 8;
	cvt.u16.u32 	%rs5, %r57;
	and.b16  	%rs6, %rs5, 255;
	bfe.u32 	%r58, %r56, 8, 8;
	cvt.u16.u32 	%rs7, %r58;
	and.b16  	%rs8, %rs7, 255;
	bfe.u32 	%r59, %r56, 16, 8;
	cvt.u16.u32 	%rs9, %r59;
	and.b16  	%rs10, %rs9, 255;
	cvt.rn.f32.u16 	%f3, %rs10;
	cvt.rn.f32.u16 	%f4, %rs8;
	cvt.rn.f32.u16 	%f5, %rs6;
	ld.global.u32 	%r95, [%rd76];
	setp.lt.s32 	%p6, %r95, 1;
	mov.f32 	%f146, 0f00000000;
	mov.b32 	%r86, 0;
	mov.pred 	%p59, -1;
	@%p6 bra 	$L__BB7_12;
	mov.b16 	%rs29, 0;
	mov.f32 	%f146, 0f00000000;
	mov.b32 	%r88, 0;
	mov.u32 	%r86, %r88;
$L__BB7_6:
	mad.lo.s32 	%r92, %r88, %r46, %r85;
	mul.wide.s32 	%rd32, %r92, 4;
	add.s64 	%rd9, %rd2, %rd32;
	ld.global.f32 	%f8, [%rd9];
	and.b16  	%rs12, %rs29, 255;
	setp.ne.s16 	%p7, %rs12, 0;
	@%p7 bra 	$L__BB7_41;
	ld.param.f32 	%f142, [_Z19cudaUpdateFastBgGMMILi512EEvP6uchar4PhPiiiP6float4Pffffffffibb_param_11];
	ld.param.f32 	%f140, [_Z19cudaUpdateFastBgGMMILi512EEvP6uchar4PhPiiiP6float4Pffffffffibb_param_10];
	ld.param.f32 	%f139, [_Z19cudaUpdateFastBgGMMILi512EEvP6uchar4PhPiiiP6float4Pffffffffibb_param_9];
	mul.wide.s32 	%rd33, %r92, 16;
	add.s64 	%rd10, %rd1, %rd33;
	ld.global.v4.f32 	{%f9, %f10, %f11, %f12}, [%rd10];
	sub.f32 	%f13, %f9, %f3;
	sub.f32 	%f14, %f10, %f4;
	sub.f32 	%f15, %f11, %f5;
	mul.f32 	%f42, %f14, %f14;
	fma.rn.f32 	%f43, %f13, %f13, %f42;
	fma.rn.f32 	%f16, %f15, %f15, %f43;
	setp.lt.f32 	%p10, %f146, %f140;
	mul.f32 	%f44, %f142, %f12;
	setp.lt.f32 	%p11, %f16, %f44;
	selp.b32 	%r62, 1, %r86, %p11;
	selp.b32 	%r86, %r62, %r86, %p10;
	mul.f32 	%f45, %f139, %f12;
	setp.geu.f32 	%p12, %f16, %f45;
	@%p12 bra 	$L__BB7_40;
	ld.param.f32 	%f137, [_Z19cudaUpdateFastBgGMMILi512EEvP6uchar4PhPiiiP6float4Pffffffffibb_param_7];
	div.rn.f32 	%f47, %f32, %f8;
	fma.rn.f32 	%f48, %f1, %f8, %f36;
	add.f32 	%f147, %f32, %f48;
	mul.f32 	%f49, %f47, %f13;
	sub.f32 	%f50, %f9, %f49;
	mul.f32 	%f51, %f47, %f14;
	sub.f32 	%f52, %f10, %f51;
	mul.f32 	%f53, %f47, %f15;
	sub.f32 	%f54, %f11, %f53;
	sub.f32 	%f55, %f16, %f12;
	fma.rn.f32 	%f56, %f47, %f55, %f12;
	setp.lt.f32 	%p16, %f56, 0f40800000;
	mul.f32 	%f57, %f137, 0f40A00000;
	setp.gt.f32 	%p17, %f56, %f57;
	selp.f32 	%f58, %f57, %f56, %p17;
	selp.f32 	%f59, 0f40800000, %f58, %p16;
	st.global.v4.f32 	[%rd10], {%f50, %f52, %f54, %f59};
	setp.eq.s32 	%p18, %r88, 0;
	mov.b16 	%rs29, 1;
	mov.pred 	%p59, 0;
	@%p18 bra 	$L__BB7_42;
	add.s32 	%r64, %r88, -1;
	mad.lo.s32 	%r91, %r46, %r64, %r85;
	mov.u32 	%r93, %r88;
$L__BB7_10:
	mul.wide.s32 	%rd34, %r91, 4;
	add.s64 	%rd11, %rd2, %rd34;
	ld.global.f32 	%f60, [%rd11];
	setp.lt.f32 	%p20, %f147, %f60;
	@%p20 bra 	$L__BB7_42;
	mul.wide.s32 	%rd35, %r92, 16;
	add.s64 	%rd36, %rd1, %rd35;
	ld.global.v4.f32 	{%f61, %f62, %f63, %f64}, [%rd36];
	mul.wide.s32 	%rd37, %r91, 16;
	add.s64 	%rd38, %rd1, %rd37;
	ld.global.v4.f32 	{%f65, %f66, %f67, %f68}, [%rd38];
	st.global.v4.f32 	[%rd36], {%f65, %f66, %f67, %f68};
	st.global.v4.f32 	[%rd38], {%f61, %f62, %f63, %f64};
	mul.wide.s32 	%rd39, %r46, 4;
	add.s64 	%rd40, %rd11, %rd39;
	ld.global.f32 	%f69, [%rd40];
	ld.global.f32 	%f70, [%rd11];
	st.global.f32 	[%rd40], %f70;
	st.global.f32 	[%rd11], %f69;
	add.s32 	%r18, %r93, -1;
	sub.s32 	%r92, %r92, %r46;
	sub.s32 	%r91, %r91, %r46;
	setp.gt.s32 	%p22, %r93, 1;
	mov.u32 	%r93, %r18;
	@%p22 bra 	$L__BB7_10;
	bra.uni 	$L__BB7_42;
$L__BB7_12:
	setp.lt.s32 	%p24, %r95, 1;
	@%p24 bra 	$L__BB7_20;
	and.b32  	%r8, %r95, 3;
	setp.lt.u32 	%p25, %r95, 4;
	mov.b32 	%r97, 0;
	@%p25 bra 	$L__BB7_16;
	mov.b32 	%r96, 0;
$L__BB7_15:
	mad.lo.s32 	%r67, %r96, %r46, %r85;
	mul.wide.s32 	%rd41, %r67, 4;
	add.s64 	%rd42, %rd2, %rd41;
	ld.global.f32 	%f71, [%rd42];
	div.rn.f32 	%f72, %f71, %f146;
	st.global.f32 	[%rd42], %f72;
	mul.wide.s32 	%rd43, %r46, 4;
	add.s64 	%rd44, %rd42, %rd43;
	ld.global.f32 	%f73, [%rd44];
	div.rn.f32 	%f74, %f73, %f146;
	st.global.f32 	[%rd44], %f74;
	add.s64 	%rd45, %rd44, %rd43;
	ld.global.f32 	%f75, [%rd45];
	div.rn.f32 	%f76, %f75, %f146;
	st.global.f32 	[%rd45], %f76;
	add.s64 	%rd46, %rd45, %rd43;
	ld.global.f32 	%f77, [%rd46];
	div.rn.f32 	%f78, %f77, %f146;
	st.global.f32 	[%rd46], %f78;
	add.s32 	%r96, %r96, 4;
	and.b32  	%r97, %r95, 2147483644;
	setp.ne.s32 	%p26, %r96, %r97;
	@%p26 bra 	$L__BB7_15;
$L__BB7_16:
	setp.eq.s32 	%p27, %r8, 0;
	@%p27 bra 	$L__BB7_20;
	mad.lo.s32 	%r68, %r97, %r46, %r85;
	mul.wide.s32 	%rd47, %r68, 4;
	add.s64 	%rd12, %rd2, %rd47;
	ld.global.f32 	%f79, [%rd12];
	div.rn.f32 	%f80, %f79, %f146;
	st.global.f32 	[%rd12], %f80;
	setp.eq.s32 	%p28, %r8, 1;
	@%p28 bra 	$L__BB7_20;
	mul.wide.s32 	%rd13, %r46, 4;
	add.s64 	%rd14, %rd12, %rd13;
	ld.global.f32 	%f81, [%rd14];
	div.rn.f32 	%f82, %f81, %f146;
	st.global.f32 	[%rd14], %f82;
	setp.eq.s32 	%p29, %r8, 2;
	@%p29 bra 	$L__BB7_20;
	add.s64 	%rd48, %rd14, %rd13;
	ld.global.f32 	%f83, [%rd48];
	div.rn.f32 	%f84, %f83, %f146;
	st.global.f32 	[%rd48], %f84;
$L__BB7_20:
	not.pred 	%p30, %p59;
	@%p30 bra 	$L__BB7_33;
	ld.param.u32 	%r84, [_Z19cudaUpdateFastBgGMMILi512EEvP6uchar4PhPiiiP6float4Pffffffffibb_param_14];
	setp.ne.s32 	%p31, %r95, %r84;
	selp.u32 	%r69, 1, 0, %p31;
	add.s32 	%r95, %r95, %r69;
	add.s32 	%r31, %r95, -1;
	mad.lo.s32 	%r32, %r31, %r46, %r85;
	setp.eq.s32 	%p32, %r95, 1;
	selp.f32 	%f85, 0f3F800000, %f32, %p32;
	mul.wide.s32 	%rd49, %r32, 4;
	add.s64 	%rd50, %rd2, %rd49;
	st.global.f32 	[%rd50], %f85;
	setp.lt.s32 	%p33, %r95, 2;
	@%p33 bra 	$L__BB7_29;
	add.s32 	%r71, %r95, -2;
	and.b32  	%r33, %r31, 3;
	setp.lt.u32 	%p34, %r71, 3;
	mov.b32 	%r99, 0;
	@%p34 bra 	$L__BB7_25;
	mov.b32 	%r98, 0;
$L__BB7_24:
	mad.lo.s32 	%r73, %r98, %r46, %r85;
	mul.wide.s32 	%rd51, %r73, 4;
	add.s64 	%rd52, %rd2, %rd51;
	ld.global.f32 	%f86, [%rd52];
	mul.f32 	%f87, %f1, %f86;
	st.global.f32 	[%rd52], %f87;
	mul.wide.s32 	%rd53, %r46, 4;
	add.s64 	%rd54, %rd52, %rd53;
	ld.global.f32 	%f88, [%rd54];
	mul.f32 	%f89, %f1, %f88;
	st.global.f32 	[%rd54], %f89;
	add.s64 	%rd55, %rd54, %rd53;
	ld.global.f32 	%f90, [%rd55];
	mul.f32 	%f91, %f1, %f90;
	st.global.f32 	[%rd55], %f91;
	add.s64 	%rd56, %rd55, %rd53;
	ld.global.f32 	%f92, [%rd56];
	mul.f32 	%f93, %f1, %f92;
	st.global.f32 	[%rd56], %f93;
	add.s32 	%r98, %r98, 4;
	and.b32  	%r99, %r31, -4;
	setp.ne.s32 	%p35, %r98, %r99;
	@%p35 bra 	$L__BB7_24;
$L__BB7_25:
	setp.eq.s32 	%p36, %r33, 0;
	@%p36 bra 	$L__BB7_29;
	mad.lo.s32 	%r75, %r99, %r46, %r85;
	mul.wide.s32 	%rd57, %r75, 4;
	add.s64 	%rd15, %rd2, %rd57;
	ld.global.f32 	%f94, [%rd15];
	mul.f32 	%f95, %f1, %f94;
	st.global.f32 	[%rd15], %f95;
	setp.eq.s32 	%p37, %r33, 1;
	@%p37 bra 	$L__BB7_29;
	mul.wide.s32 	%rd16, %r46, 4;
	add.s64 	%rd17, %rd15, %rd16;
	ld.global.f32 	%f96, [%rd17];
	mul.f32 	%f97, %f1, %f96;
	st.global.f32 	[%rd17], %f97;
	setp.eq.s32 	%p38, %r33, 2;
	@%p38 bra 	$L__BB7_29;
	add.s64 	%rd58, %rd17, %rd16;
	ld.global.f32 	%f98, [%rd58];
	mul.f32 	%f99, %f1, %f98;
	st.global.f32 	[%rd58], %f99;
$L__BB7_29:
	ld.param.f32 	%f138, [_Z19cudaUpdateFastBgGMMILi512EEvP6uchar4PhPiiiP6float4Pffffffffibb_param_7];
	setp.lt.s32 	%p39, %r95, 2;
	mul.wide.s32 	%rd59, %r32, 16;
	add.s64 	%rd60, %rd1, %rd59;
	st.global.v4.f32 	[%rd60], {%f3, %f4, %f5, %f138};
	@%p39 bra 	$L__BB7_33;
	mov.u32 	%r100, %r95;
$L__BB7_31:
	add.s32 	%r39, %r100, -1;
	mad.lo.s32 	%r40, %r39, %r46, %r85;
	sub.s32 	%r41, %r40, %r46;
	mul.wide.s32 	%rd61, %r41, 4;
	add.s64 	%rd18, %rd2, %rd61;
	ld.global.f32 	%f100, [%rd18];
	setp.lt.f32 	%p40, %f32, %f100;
	@%p40 bra 	$L__BB7_33;
	mul.wide.s32 	%rd62, %r40, 16;
	add.s64 	%rd63, %rd1, %rd62;
	ld.global.v4.f32 	{%f101, %f102, %f103, %f104}, [%rd63];
	mul.wide.s32 	%rd64, %r41, 16;
	add.s64 	%rd65, %rd1, %rd64;
	ld.global.v4.f32 	{%f105, %f106, %f107, %f108}, [%rd65];
	st.global.v4.f32 	[%rd63], {%f105, %f106, %f107, %f108};
	st.global.v4.f32 	[%rd65], {%f101, %f102, %f103, %f104};
	mul.wide.s32 	%rd66, %r46, 4;
	add.s64 	%rd67, %rd18, %rd66;
	ld.global.f32 	%f109, [%rd67];
	ld.global.f32 	%f110, [%rd18];
	st.global.f32 	[%rd67], %f110;
	st.global.f32 	[%rd18], %f109;
	setp.gt.u32 	%p41, %r100, 2;
	mov.u32 	%r100, %r39;
	@%p41 bra 	$L__BB7_31;
$L__BB7_33:
	ld.param.s8 	%rs25, [_Z19cudaUpdateFastBgGMMILi512EEvP6uchar4PhPiiiP6float4Pffffffffibb_param_15];
	setp.eq.s16 	%p42, %rs25, 0;
	st.global.u32 	[%rd76], %r95;
	setp.ne.s32 	%p43, %r86, 0;
	or.pred  	%p44, %p42, %p43;
	@%p44 bra 	$L__BB7_43;
	setp.lt.s32 	%p46, %r95, 1;
	@%p46 bra 	$L__BB7_44;
	mov.f32 	%f148, 0f00000000;
	mov.b32 	%r102, 0;
$L__BB7_36:
	mad.lo.s32 	%r77, %r102, %r46, %r85;
	mul.wide.s32 	%rd68, %r77, 16;
	add.s64 	%rd69, %rd1, %rd68;
	ld.global.v4.f32 	{%f23, %f24, %f25, %f26}, [%rd69];
	mul.wide.s32 	%rd70, %r77, 4;
	add.s64 	%rd71, %rd2, %rd70;
	ld.global.f32 	%f112, [%rd71];
	add.f32 	%f148, %f148, %f112;
	mul.f32 	%f113, %f24, %f4;
	fma.rn.f32 	%f114, %f23, %f3, %f113;
	fma.rn.f32 	%f28, %f25, %f5, %f114;
	mul.f32 	%f115, %f24, %f24;
	fma.rn.f32 	%f116, %f23, %f23, %f115;
	fma.rn.f32 	%f29, %f25, %f25, %f116;
	setp.eq.f32 	%p47, %f29, 0f00000000;
	@%p47 bra 	$L__BB7_44;
	ld.param.f32 	%f144, [_Z19cudaUpdateFastBgGMMILi512EEvP6uchar4PhPiiiP6float4Pffffffffibb_param_13];
	div.rn.f32 	%f30, %f28, %f29;
	setp.gtu.f32 	%p48, %f30, 0f3F800000;
	setp.ltu.f32 	%p49, %f30, %f144;
	or.pred  	%p50, %p48, %p49;
	@%p50 bra 	$L__BB7_39;
	ld.param.f32 	%f143, [_Z19cudaUpdateFastBgGMMILi512EEvP6uchar4PhPiiiP6float4Pffffffffibb_param_11];
	mul.f32 	%f117, %f23, %f30;
	sub.f32 	%f118, %f117, %f3;
	mul.f32 	%f119, %f24, %f30;
	sub.f32 	%f120, %f119, %f4;
	mul.f32 	%f121, %f25, %f30;
	sub.f32 	%f122, %f121, %f5;
	mul.f32 	%f123, %f120, %f120;
	fma.rn.f32 	%f124, %f118, %f118, %f123;
	fma.rn.f32 	%f125, %f122, %f122, %f124;
	mul.f32 	%f126, %f143, %f26;
	mul.f32 	%f127, %f126, %f30;
	mul.f32 	%f128, %f30, %f127;
	setp.lt.f32 	%p51, %f125, %f128;
	@%p51 bra 	$L__BB7_47;
$L__BB7_39:
	ld.param.f32 	%f141, [_Z19cudaUpdateFastBgGMMILi512EEvP6uchar4PhPiiiP6float4Pffffffffibb_param_10];
	setp.leu.f32 	%p52, %f148, %f141;
	add.s32 	%r102, %r102, 1;
	setp.lt.s32 	%p53, %r102, %r95;
	and.pred  	%p54, %p52, %p53;
	@%p54 bra 	$L__BB7_36;
	bra.uni 	$L__BB7_44;
$L__BB7_40:
	fma.rn.f32 	%f46, %f1, %f8, %f36;
	setp.lt.f32 	%p14, %f46, %f2;
	selp.s32 	%r63, -1, 0, %p14;
	add.s32 	%r95, %r95, %r63;
	selp.f32 	%f147, 0f00000000, %f46, %p14;
	mov.b16 	%rs29, 0;
	mov.pred 	%p59, -1;
	bra.uni 	$L__BB7_42;
$L__BB7_41:
	fma.rn.f32 	%f41, %f1, %f8, %f36;
	setp.lt.f32 	%p9, %f41, %f2;
	selp.s32 	%r61, -1, 0, %p9;
	add.s32 	%r95, %r95, %r61;
	selp.f32 	%f147, 0f00000000, %f41, %p9;
	mov.b16 	%rs29, 1;
	mov.pred 	%p59, 0;
$L__BB7_42:
	add.f32 	%f146, %f146, %f147;
	st.global.f32 	[%rd9], %f147;
	add.s32 	%r88, %r88, 1;
	setp.lt.s32 	%p23, %r88, %r95;
	@%p23 bra 	$L__BB7_6;
	bra.uni 	$L__BB7_12;
$L__BB7_43:
	setp.ne.s32 	%p45, %r86, 0;
	@%p45 bra 	$L__BB7_46;
$L__BB7_44:
	ld.param.s8 	%rs27, [_Z19cudaUpdateFastBgGMMILi512EEvP6uchar4PhPiiiP6float4Pffffffffibb_param_16];
	setp.eq.s16 	%p56, %rs27, 0;
	mov.b16 	%rs22, 255;
	st.global.u8 	[%rd77], %rs22;
	@%p56 bra 	$L__BB7_49;
	mul.wide.s32 	%rd74, %r85, 16;
	add.s64 	%rd75, %rd1, %rd74;
	.pragma "used_bytes_mask 4095";
	ld.global.v4.f32 	{%f133, %f134, %f135, %f136}, [%rd75];
	cvt.rzi.u32.f32 	%r81, %f133;
	cvt.rzi.u32.f32 	%r82, %f134;
	cvt.u16.u32 	%rs23, %r82;
	cvt.rzi.u32.f32 	%r83, %f135;
	cvt.u16.u32 	%rs24, %r83;
	st.global.v2.u8 	[%rd78], {%rs24, %rs23};
	st.global.u8 	[%rd78+2], %r81;
	bra.uni 	$L__BB7_49;
$L__BB7_46:
	mov.b16 	%rs18, 0;
	st.global.u8 	[%rd77], %rs18;
	bra.uni 	$L__BB7_49;
$L__BB7_47:
	ld.param.s8 	%rs26, [_Z19cudaUpdateFastBgGMMILi512EEvP6uchar4PhPiiiP6float4Pffffffffibb_param_16];
	setp.eq.s16 	%p55, %rs26, 0;
	mov.b16 	%rs19, 128;
	st.global.u8 	[%rd77], %rs19;
	@%p55 bra 	$L__BB7_49;
	mul.wide.s32 	%rd72, %r85, 16;
	add.s64 	%rd73, %rd1, %rd72;
	.pragma "used_bytes_mask 4095";
	ld.global.v4.f32 	{%f129, %f130, %f131, %f132}, [%rd73];
	cvt.rzi.u32.f32 	%r78, %f129;
	cvt.rzi.u32.f32 	%r79, %f130;
	cvt.u16.u32 	%rs20, %r79;
	cvt.rzi.u32.f32 	%r80, %f131;
	cvt.u16.u32 	%rs21, %r80;
	st.global.v2.u8 	[%rd78], {%rs21, %rs20};
	st.global.u8 	[%rd78+2], %r78;
$L__BB7_49:
	add.s64 	%rd77, %rd77, 512;
	add.s32 	%r85, %r85, 512;
	setp.lt.s32 	%p57, %r85, %r3;
	add.s64 	%rd78, %rd78, 2048;
	add.s64 	%rd76, %rd76, 2048;
	@%p57 bra 	$L__BB7_4;
$L__BB7_50:
	ret;

}


// ===== COMPILED SASS (sm_100) =====

	.target	sm_100

	.elftype	@"ET_EXEC"


//--------------------- .note.nv.tkinfo           --------------------------
	.section	.note.nv.tkinfo,"",@"SHT_NOTE"
	.sectionflags	@"SHF_NOTE_NV_TKINFO"
	.tkinfo
        /*0018*/ 	.word	0x00000002
        /*0030*/ 	.string	""
        /*0030*/ 	.string	"ptxas"
        /*0030*/ 	.string	"Cuda compilation tools, release 13.0, V13.0.88"
        /*0030*/ 	.string	"Build cuda_13.0.r13.0/compiler.36424714_0"
        /*0030*/ 	.string	"-arch sm_100 -m 64 "



//--------------------- .note.nv.cuinfo           --------------------------
	.section	.note.nv.cuinfo,"",@"SHT_NOTE"
	.sectionflags	@"SHF_NOTE_NV_CUINFO"
        /*0018*/ 	.short	0x0002
        /*001a*/ 	.short	0x0064
        /*001c*/ 	.short	0x0082
	.zero		2


//--------------------- .nv.info                  --------------------------
	.section	.nv.info,"",@"SHT_CUDA_INFO"
	.align	4


	//----- nvinfo : EIATTR_REGCOUNT
	.align		4
        /*0000*/ 	.byte	0x04, 0x2f
        /*0002*/ 	.short	(.L_1 - .L_0)
	.align		4
.L_0:
        /*0004*/ 	.word	index@(_Z11skin_kernelP6uchar4ii)
        /*0008*/ 	.word	0x00000004


	//----- nvinfo : EIATTR_FRAME_SIZE
	.align		4
.L_1:
        /*000c*/ 	.byte	0x04, 0x11
        /*000e*/ 	.short	(.L_3 - .L_2)
	.align		4
.L_2:
        /*0010*/ 	.word	index@(_Z11skin_kernelP6uchar4ii)
        /*0014*/ 	.word	0x00000000


	//----- nvinfo : EIATTR_REGCOUNT
	.align		4
.L_3:
        /*0018*/ 	.byte	0x04, 0x2f
        /*001a*/ 	.short	(.L_5 - .L_4)
	.align		4
.L_4:
        /*001c*/ 	.word	index@(_Z19cudaUpdateFastBgGMMILi8EEvP6uchar4PhPiiiP6float4Pffffffffibb)
        /*0020*/ 	.word	0x0000002e


	//----- nvinfo : EIATTR_FRAME_SIZE
	.align		4
.L_5:
        /*0024*/ 	.byte	0x04, 0x11
        /*0026*/ 	.short	(.L_7 - .L_6)
	.align		4
.L_6:
        /*0028*/ 	.word	index@($__internal_6_$__cuda_sm3x_div_rn_noftz_f32_slowpath)
        /*002c*/ 	.word	0x00000000


	//----- nvinfo : EIATTR_FRAME_SIZE
	.align		4
.L_7:
        /*0030*/ 	.byte	0x04, 0x11
        /*0032*/ 	.short	(.L_9 - .L_8)
	.align		4
.L_8:
        /*0034*/ 	.word	index@(_Z19cudaUpdateFastBgGMMILi8EEvP6uchar4PhPiiiP6float4Pffffffffibb)
        /*0038*/ 	.word	0x00000000


	//----- nvinfo : EIATTR_REGCOUNT
	.align		4
.L_9:
        /*003c*/ 	.byte	0x04, 0x2f
        /*003e*/ 	.short	(.L_11 - .L_10)
	.align		4
.L_10:
        /*0040*/ 	.word	index@(_Z19cudaUpdateFastBgGMMILi16EEvP6uchar4PhPiiiP6float4Pffffffffibb)
        /*0044*/ 	.word	0x0000002e


	//----- nvinfo : EIATTR_FRAME_SIZE
	.align		4
.L_11:
        /*0048*/ 	.byte	0x04, 0x11
        /*004a*/ 	.short	(.L_13 - .L_12)
	.align		4
.L_12:
        /*004c*/ 	.word	index@($__internal_5_$__cuda_sm3x_div_rn_noftz_f32_slowpath)
        /*0050*/ 	.word	0x00000000


	//----- nvinfo : EIATTR_FRAME_SIZE
	.align		4
.L_13:
        /*0054*/ 	.byte	0x04, 0x11
        /*0056*/ 	.short	(.L_15 - .L_14)
	.align		4
.L_14:
        /*0058*/ 	.word	index@(_Z19cudaUpdateFastBgGMMILi16EEvP6uchar4PhPiiiP6float4Pffffffffibb)
        /*005c*/ 	.word	0x00000000


	//----- nvinfo : EIATTR_REGCOUNT
	.align		4
.L_15:
        /*0060*/ 	.byte	0x04, 0x2f
        /*0062*/ 	.short	(.L_17 - .L_16)
	.align		4
.L_16:
        /*0064*/ 	.word	index@(_Z19cudaUpdateFastBgGMMILi32EEvP6uchar4PhPiiiP6float4Pffffffffibb)
        /*0068*/ 	.word	0x0000002e


	//----- nvinfo : EIATTR_FRAME_SIZE
	.align		4
.L_17:
        /*006c*/ 	.byte	0x04, 0x11
        /*006e*/ 	.short	(.L_19 - .L_18)
	.align		4
.L_18:
        /*0070*/ 	.word	index@($__internal_4_$__cuda_sm3x_div_rn_noftz_f32_slowpath)
        /*0074*/ 	.word	0x00000000


	//----- nvinfo : EIATTR_FRAME_SIZE
	.align		4
.L_19:
        /*0078*/ 	.byte	0x04, 0x11
        /*007a*/ 	.short	(.L_21 - .L_20)
	.align		4
.L_20:
        /*007c*/ 	.word	index@(_Z19cudaUpdateFastBgGMMILi32EEvP6uchar4PhPiiiP6float4Pffffffffibb)
        /*0080*/ 	.word	0x00000000


	//----- nvinfo : EIATTR_REGCOUNT
	.align		4
.L_21:
        /*0084*/ 	.byte	0x04, 0x2f
        /*0086*/ 	.short	(.L_23 - .L_22)
	.align		4
.L_22:
        /*0088*/ 	.word	index@(_Z19cudaUpdateFastBgGMMILi64EEvP6uchar4PhPiiiP6float4Pffffffffibb)
        /*008c*/ 	.word	0x0000002e


	//----- nvinfo : EIATTR_FRAME_SIZE
	.align		4
.L_23:
        /*0090*/ 	.byte	0x04, 0x11
        /*0092*/ 	.short	(.L_25 - .L_24)
	.align		4
.L_24:
        /*0094*/ 	.word	index@($__internal_3_$__cuda_sm3x_div_rn_noftz_f32_slowpath)
        /*0098*/ 	.word	0x00000000


	//----- nvinfo : EIATTR_FRAME_SIZE
	.align		4
.L_25:
        /*009c*/ 	.byte	0x04, 0x11
        /*009e*/ 	.short	(.L_27 - .L_26)
	.align		4
.L_26:
        /*00a0*/ 	.word	index@(_Z19cudaUpdateFastBgGMMILi64EEvP6uchar4PhPiiiP6float4Pffffffffibb)
        /*00a4*/ 	.word	0x00000000


	//----- nvinfo : EIATTR_REGCOUNT
	.align		4
.L_27:
        /*00a8*/ 	.byte	0x04, 0x2f
        /*00aa*/ 	.short	(.L_29 - .L_28)
	.align		4
.L_28:
        /*00ac*/ 	.word	index@(_Z19cudaUpdateFastBgGMMILi128EEvP6uchar4PhPiiiP6float4Pffffffffibb)
        /*00b0*/ 	.word	0x0000002e


	//----- nvinfo : EIATTR_FRAME_SIZE
	.align		4
.L_29:
        /*00b4*/ 	.byte	0x04, 0x11
        /*00b6*/ 	.short	(.L_31 - .L_30)
	.align		4
.L_30:
        /*00b8*/ 	.word	index@($__internal_2_$__cuda_sm3x_div_rn_noftz_f32_slowpath)
        /*00bc*/ 	.word	0x00000000


	//----- nvinfo : EIATTR_FRAME_SIZE
	.align		4
.L_31:
        /*00c0*/ 	.byte	0x04, 0x11
        /*00c2*/ 	.short	(.L_33 - .L_32)
	.align		4
.L_32:
        /*00c4*/ 	.word	index@(_Z19cudaUpdateFastBgGMMILi128EEvP6uchar4PhPiiiP6float4Pffffffffibb)
        /*00c8*/ 	.word	0x00000000


	//----- nvinfo : EIATTR_REGCOUNT
	.align		4
.L_33:
        /*00cc*/ 	.byte	0x04, 0x2f
        /*00ce*/ 	.short	(.L_35 - .L_34)
	.align		4
.L_34:
        /*00d0*/ 	.word	index@(_Z19cudaUpdateFastBgGMMILi256EEvP6uchar4PhPiiiP6float4Pffffffffibb)
        /*00d4*/ 	.word	0x0000002e


	//----- nvinfo : EIATTR_FRAME_SIZE
	.align		4
.L_35:
        /*00d8*/ 	.byte	0x04, 0x11
        /*00da*/ 	.short	(.L_37 - .L_36)
	.align		4
.L_36:
        /*00dc*/ 	.word	index@($__internal_1_$__cuda_sm3x_div_rn_noftz_f32_slowpath)
        /*00e0*/ 	.word	0x00000000


	//----- nvinfo : EIATTR_FRAME_SIZE
	.align		4
.L_37:
        /*00e4*/ 	.byte	0x04, 0x11
        /*00e6*/ 	.short	(.L_39 - .L_38)
	.align		4
.L_38:
        /*00e8*/ 	.word	index@(_Z19cudaUpdateFastBgGMMILi256EEvP6uchar4PhPiiiP6float4Pffffffffibb)
        /*00ec*/ 	.word	0x00000000


	//----- nvinfo : EIATTR_REGCOUNT
	.align		4
.L_39:
        /*00f0*/ 	.byte	0x04, 0x2f
        /*00f2*/ 	.short	(.L_41 - .L_40)
	.align		4
.L_40:
        /*00f4*/ 	.word	index@(_Z19cudaUpdateFastBgGMMILi512EEvP6uchar4PhPiiiP6float4Pffffffffibb)
        /*00f8*/ 	.word	0x0000002e


	//----- nvinfo : EIATTR_FRAME_SIZE
	.align		4
.L_41:
        /*00fc*/ 	.byte	0x04, 0x11
        /*00fe*/ 	.short	(.L_43 - .L_42)
	.align		4
.L_42:
        /*0100*/ 	.word	index@($__internal_0_$__cuda_sm3x_div_rn_noftz_f32_slowpath)
        /*0104*/ 	.word	0x00000000


	//----- nvinfo : EIATTR_FRAME_SIZE
	.align		4
.L_43:
        /*0108*/ 	.byte	0x04, 0x11
        /*010a*/ 	.short	(.L_45 - .L_44)
	.align		4
.L_44:
        /*010c*/ 	.word	index@(_Z19cudaUpdateFastBgGMMILi512EEvP6uchar4PhPiiiP6float4Pffffffffibb)
        /*0110*/ 	.word	0x00000000


	//----- nvinfo : EIATTR_MIN_STACK_SIZE
	.align		4
.L_45:
        /*0114*/ 	.byte	0x04, 0x12
        /*0116*/ 	.short	(.L_47 - .L_46)
	.align		4
.L_46:
        /*0118*/ 	.word	index@(_Z19cudaUpdateFastBgGMMILi512EEvP6uchar4PhPiiiP6float4Pffffffffibb)
        /*011c*/ 	.word	0x00000000


	//----- nvinfo : EIATTR_MIN_STACK_SIZE
	.align		4
.L_47:
        /*0120*/ 	.byte	0x04, 0x12
        /*0122*/ 	.short	(.L_49 - .L_48)
	.align		4
.L_48:
        /*0124*/ 	.word	index@(_Z19cudaUpdateFastBgGMMILi256EEvP6uchar4PhPiiiP6float4Pffffffffibb)
        /*0128*/ 	.word	0x00000000


	//----- nvinfo : EIATTR_MIN_STACK_SIZE
	.align		4
.L_49:
        /*012c*/ 	.byte	0x04, 0x12
        /*012e*/ 	.short	(.L_51 - .L_50)
	.align		4
.L_50:
        /*0130*/ 	.word	index@(_Z19cudaUpdateFastBgGMMILi128EEvP6uchar4PhPiiiP6float4Pffffffffibb)
        /*0134*/ 	.word	0x00000000


	//----- nvinfo : EIATTR_MIN_STACK_SIZE
	.align		4
.L_51:
        /*0138*/ 	.byte	0x04, 0x12
        /*013a*/ 	.short	(.L_53 - .L_52)
	.align		4
.L_52:
        /*013c*/ 	.word	index@(_Z19cudaUpdateFastBgGMMILi64EEvP6uchar4PhPiiiP6float4Pffffffffibb)
        /*0140*/ 	.word	0x00000000


	//----- nvinfo : EIATTR_MIN_STACK_SIZE
	.align		4
.L_53:
        /*0144*/ 	.byte	0x04, 0x12
        /*0146*/ 	.short	(.L_55 - .L_54)
	.align		4
.L_54:
        /*0148*/ 	.word	index@(_Z19cudaUpdateFastBgGMMILi32EEvP6uchar4PhPiiiP6float4Pffffffffibb)
        /*014c*/ 	.word	0x00000000


	//----- nvinfo : EIATTR_MIN_STACK_SIZE
	.align		4
.L_55:
        /*0150*/ 	.byte	0x04, 0x12
        /*0152*/ 	.short	(.L_57 - .L_56)
	.align		4
.L_56:
        /*0154*/ 	.word	index@(_Z19cudaUpdateFastBgGMMILi16EEvP6uchar4PhPiiiP6float4Pffffffffibb)
        /*0158*/ 	.word	0x00000000


	//----- nvinfo : EIATTR_MIN_STACK_SIZE
	.align		4
.L_57:
        /*015c*/ 	.byte	0x04, 0x12
        /*015e*/ 	.short	(.L_59 - .L_58)
	.align		4
.L_58:
        /*0160*/ 	.word	index@(_Z19cudaUpdateFastBgGMMILi8EEvP6uchar4PhPiiiP6float4Pffffffffibb)
        /*0164*/ 	.word	0x00000000


	//----- nvinfo : EIATTR_MIN_STACK_SIZE
	.align		4
.L_59:
        /*0168*/ 	.byte	0x04, 0x12
        /*016a*/ 	.short	(.L_61 - .L_60)
	.align		4
.L_60:
        /*016c*/ 	.word	index@(_Z11skin_kernelP6uchar4ii)
        /*0170*/ 	.word	0x00000000
.L_61:


//--------------------- .nv.compat                --------------------------
	.section	.nv.compat,"",@"SHT_CUDA_COMPAT_INFO"
	.align	4
        /*0000*/ 	.byte	0x02, 0x09, 0x00, 0x00, 0x02, 0x02, 0x01, 0x00, 0x02, 0x05, 0x05, 0x00, 0x03, 0x07, 0x01, 0x01
        /*0010*/ 	.byte	0x02, 0x03, 0x00, 0x00, 0x02, 0x06, 0x01, 0x00, 0x04, 0x0b, 0x08, 0x00, 0x01, 0x00, 0x00, 0x00
        /*0020*/ 	.byte	0x00, 0x00, 0x00, 0x00


//--------------------- .nv.info._Z19cudaUpdateFastBgGMMILi512EEvP6uchar4PhPiiiP6float4Pffffffffibb --------------------------
	.section	.nv.info._Z19cudaUpdateFastBgGMMILi512EEvP6uchar4PhPiiiP6float4Pffffffffibb,"",@"SHT_CUDA_INFO"
	.sectionflags	@""
	.align	4


	//----- nvinfo : EIATTR_CUDA_API_VERSION
	.align		4
        /*0000*/ 	.byte	0x04, 0x37
        /*0002*/ 	.short	(.L_63 - .L_62)
.L_62:
        /*0004*/ 	.word	0x00000082


	//----- nvinfo : EIATTR_KPARAM_INFO
	.align		4
.L_63:
        /*0008*/ 	.byte	0x04, 0x17
        /*000a*/ 	.short	(.L_65 - .L_64)
.L_64:
        /*000c*/ 	.word	0x00000000
        /*0010*/ 	.short	0x0010
        /*0012*/ 	.short	0x0051
        /*0014*/ 	.byte	0x00, 0xf0, 0x05, 0x00


	//----- nvinfo : EIATTR_KPARAM_INFO
	.align		4
.L_65:
        /*0018*/ 	.byte	0x04, 0x17
        /*001a*/ 	.short	(.L_67 - .L_66)
.L_66:
        /*001c*/ 	.word	0x00000000
        /*0020*/ 	.short	0x000f
        /*0022*/ 	.short	0x0050
        /*0024*/ 	.byte	0x00, 0xf0, 0x05, 0x00


	//----- nvinfo : EIATTR_KPARAM_INFO
	.align		4
.L_67:
        /*0028*/ 	.byte	0x04, 0x17
        /*002a*/ 	.short	(.L_69 - .L_68)
.L_68:
        /*002c*/ 	.word	0x00000000
        /*0030*/ 	.short	0x000e
        /*0032*/ 	.short	0x004c
        /*0034*/ 	.byte	0x00, 0xf0, 0x11, 0x00


	//----- nvinfo : EIATTR_KPARAM_INFO
	.align		4
.L_69:
        /*0038*/ 	.byte	0x04, 0x17
        /*003a*/ 	.short	(.L_71 - .L_70)
.L_70:
        /*003c*/ 	.word	0x00000000
        /*0040*/ 	.short	0x000d
        /*0042*/ 	.short	0x0048
        /*0044*/ 	.byte	0x00, 0xf0, 0x11, 0x00


	//----- nvinfo : EIATTR_KPARAM_INFO
	.align		4
.L_71:
        /*0048*/ 	.byte	0x04, 0x17
        /*004a*/ 	.short	(.L_73 - .L_72)
.L_72:
        /*004c*/ 	.word	0x00000000
        /*0050*/ 	.short	0x000c
        /*0052*/ 	.short	0x0044
        /*0054*/ 	.byte	0x00, 0xf0, 0x11, 0x00


	//----- nvinfo : EIATTR_KPARAM_INFO
	.align		4
.L_73:
        /*0058*/ 	.byte	0x04, 0x17
        /*005a*/ 	.short	(.L_75 - .L_74)
.L_74:
        /*005c*/ 	.word	0x00000000
        /*0060*/ 	.short	0x000b
        /*0062*/ 	.short	0x0040
        /*0064*/ 	.byte	0x00, 0xf0, 0x11, 0x00


	//----- nvinfo : EIATTR_KPARAM_INFO
	.align		4
.L_75:
        /*0068*/ 	.byte	0x04, 0x17
        /*006a*/ 	.short	(.L_77 - .L_76)
.L_76:
        /*006c*/ 	.word	0x00000000
        /*0070*/ 	.short	0x000a
        /*0072*/ 	.short	0x003c
        /*0074*/ 	.byte	0x00, 0xf0, 0x11, 0x00


	//----- nvinfo : EIATTR_KPARAM_INFO
	.align		4
.L_77:
        /*0078*/ 	.byte	0x04, 0x17
        /*007a*/ 	.short	(.L_79 - .L_78)
.L_78:
        /*007c*/ 	.word	0x00000000
        /*0080*/ 	.short	0x0009
        /*0082*/ 	.short	0x0038
        /*0084*/ 	.byte	0x00, 0xf0, 0x11, 0x00


	//----- nvinfo : EIATTR_KPARAM_INFO
	.align		4
.L_79:
        /*0088*/ 	.byte	0x04, 0x17
        /*008a*/ 	.short	(.L_81 - .L_80)
.L_80:
        /*008c*/ 	.word	0x00000000
        /*0090*/ 	.short	0x0008
        /*0092*/ 	.short	0x0034
        /*0094*/ 	.byte	0x00, 0xf0, 0x11, 0x00


	//----- nvinfo : EIATTR_KPARAM_INFO
	.align		4
.L_81:
        /*0098*/ 	.byte	0x04, 0x17
        /*009a*/ 	.short	(.L_83 - .L_82)
.L_82:
        /*009c*/ 	.word	0x00000000
        /*00a0*/ 	.short	0x0007
        /*00a2*/ 	.short	0x0030
        /*00a4*/ 	.byte	0x00, 0xf0, 0x11, 0x00


	//----- nvinfo : EIATTR_KPARAM_INFO
	.align		4
.L_83:
        /*00a8*/ 	.byte	0x04, 0x17
        /*00aa*/ 	.short	(.L_85 - .L_84)
.L_84:
        /*00ac*/ 	.word	0x00000000
        /*00b0*/ 	.short	0x0006
        /*00b2*/ 	.short	0x0028
        /*00b4*/ 	.byte	0x00, 0xf5, 0x21, 0x00


	//----- nvinfo : EIATTR_KPARAM_INFO
	.align		4
.L_85:
        /*00b8*/ 	.byte	0x04, 0x17
        /*00ba*/ 	.short	(.L_87 - .L_86)
.L_86:
        /*00bc*/ 	.word	0x00000000
        /*00c0*/ 	.short	0x0005
        /*00c2*/ 	.short	0x0020
        /*00c4*/ 	.byte	0x00, 0xf5, 0x21, 0x00


	//----- nvinfo : EIATTR_KPARAM_INFO
	.align		4
.L_87:
        /*00c8*/ 	.byte	0x04, 0x17
        /*00ca*/ 	.short	(.L_89 - .L_88)
.L_88:
        /*00cc*/ 	.word	0x00000000
        /*00d0*/ 	.short	0x0004
        /*00d2*/ 	.short	0x001c
        /*00d4*/ 	.byte	0x00, 0xf0, 0x11, 0x00


	//----- nvinfo : EIATTR_KPARAM_INFO
	.align		4
.L_89:
        /*00d8*/ 	.byte	0x04, 0x17
        /*00da*/ 	.short	(.L_91 - .L_90)
.L_90:
        /*00dc*/ 	.word	0x00000000
        /*00e0*/ 	.short	0x0003
        /*00e2*/ 	.short	0x0018
        /*00e4*/ 	.byte	0x00, 0xf0, 0x11, 0x00


	//----- nvinfo : EIATTR_KPARAM_INFO
	.align		4
.L_91:
        /*00e8*/ 	.byte	0x04, 0x17
        /*00ea*/ 	.short	(.L_93 - .L_92)
.L_92:
        /*00ec*/ 	.word	0x00000000
        /*00f0*/ 	.short	0x0002
        /*00f2*/ 	.short	0x0010
        /*00f4*/ 	.byte	0x00, 0xf5, 0x21, 0x00


	//----- nvinfo : EIATTR_KPARAM_INFO
	.align		4
.L_93:
        /*00f8*/ 	.byte	0x04, 0x17
        /*00fa*/ 	.short	(.L_95 - .L_94)
.L_94:
        /*00fc*/ 	.word	0x00000000
        /*0100*/ 	.short	0x0001
        /*0102*/ 	.short	0x0008
        /*0104*/ 	.byte	0x00, 0xf5, 0x21, 0x00


	//----- nvinfo : EIATTR_KPARAM_INFO
	.align		4
.L_95:
        /*0108*/ 	.byte	0x04, 0x17
        /*010a*/ 	.short	(.L_97 - .L_96)
.L_96:
        /*010c*/ 	.word	0x00000000
        /*0110*/ 	.short	0x0000
        /*0112*/ 	.short	0x0000
        /*0114*/ 	.byte	0x00, 0xf5, 0x21, 0x00


	//----- nvinfo : EIATTR_SPARSE_MMA_MASK
	.align		4
.L_97:
        /*0118*/ 	.byte	0x03, 0x50
        /*011a*/ 	.short	0x0000


	//----- nvinfo : EIATTR_MAXREG_COUNT
	.align		4
        /*011c*/ 	.byte	0x03, 0x1b
        /*011e*/ 	.short	0x00ff


	//----- nvinfo : EIATTR_NUM_BARRIERS
	.align		4
        /*0120*/ 	.byte	0x02, 0x4c
        /*0122*/ 	.byte	0x01
	.zero		1


	//----- nvinfo : EIATTR_MERCURY_ISA_VERSION
	.align		4
        /*0124*/ 	.byte	0x03, 0x5f
        /*0126*/ 	.short	0x0101


	//----- nvinfo : EIATTR_UNUSED_LOAD_BYTE_OFFSET
	.align		4
        /*0128*/ 	.byte	0x04, 0x44
        /*012a*/ 	.short	(.L_99 - .L_98)


	//   ....[0]....
.L_98:
        /*012c*/ 	.word	0x00000230
        /*0130*/ 	.word	0x00000007


	//   ....[1]....
        /*0134*/ 	.word	0x00001fb0
        /*0138*/ 	.word	0x00000fff


	//   ....[2]....
        /*013c*/ 	.word	0x000020b0
        /*0140*/ 	.word	0x00000fff


	//----- nvinfo : EIATTR_VRC_CTA_INIT_COUNT
	.align		4
.L_99:
        /*0144*/ 	.byte	0x02, 0x4a
	.zero		1
	.zero		1


	//----- nvinfo : EIATTR_EXIT_INSTR_OFFSETS
	.align		4
        /*0148*/ 	.byte	0x04, 0x1c
        /*014a*/ 	.short	(.L_101 - .L_100)


	//   ....[0]....
.L_100:
        /*014c*/ 	.word	0x00000120


	//   ....[1]....
        /*0150*/ 	.word	0x000021e0


	//----- nvinfo : EIATTR_CRS_STACK_SIZE
	.align		4
.L_101:
        /*0154*/ 	.byte	0x04, 0x1e
        /*0156*/ 	.short	(.L_103 - .L_102)
.L_102:
        /*0158*/ 	.word	0x00000000


	//----- nvinfo : EIATTR_CBANK_PARAM_SIZE
	.align		4
.L_103:
        /*015c*/ 	.byte	0x03, 0x19
        /*015e*/ 	.short	0x0052


	//----- nvinfo : EIATTR_PARAM_CBANK
	.align		4
        /*0160*/ 	.byte	0x04, 0x0a
        /*0162*/ 	.short	(.L_105 - .L_104)
	.align		4
.L_104:
        /*0164*/ 	.word	index@(.nv.constant0._Z19cudaUpdateFastBgGMMILi512EEvP6uchar4PhPiiiP6float4Pffffffffibb)
        /*0168*/ 	.short	0x0380
        /*016a*/ 	.short	0x0052


	//----- nvinfo : EIATTR_SW_WAR
	.align		4
.L_105:
        /*016c*/ 	.byte	0x04, 0x36
        /*016e*/ 	.short	(.L_107 - .L_106)
.L_106:
        /*0170*/ 	.word	0x00000008
.L_107:


//--------------------- .nv.info._Z19cudaUpdateFastBgGMMILi256EEvP6uchar4PhPiiiP6float4Pffffffffibb --------------------------
	.section	.nv.info._Z19cudaUpdateFastBgGMMILi256EEvP6uchar4PhPiiiP6float4Pffffffffibb,"",@"SHT_CUDA_INFO"
	.sectionflags	@""
	.align	4


	//----- nvinfo : EIATTR_CUDA_API_VERSION
	.align		4
        /*0000*/ 	.byte	0x04, 0x37
        /*0002*/ 	.short	(.L_109 - .L_108)
.L_108:
        /*0004*/ 	.word	0x00000082


	//----- nvinfo : EIATTR_KPARAM_INFO
	.align		4
.L_109:
        /*0008*/ 	.byte	0x04, 0x17
        /*000a*/ 	.short	(.L_111 - .L_110)
.L_110:
        /*000c*/ 	.word	0x00000000
        /*0010*/ 	.short	0x0010
        /*0012*/ 	.short	0x0051
        /*0014*/ 	.byte	0x00, 0xf0, 0x05, 0x00


	//----- nvinfo : EIATTR_KPARAM_INFO
	.align		4
.L_111:
        /*0018*/ 	.byte	0x04, 0x17
        /*001a*/ 	.short	(.L_113 - .L_112)
.L_112:
        /*001c*/ 	.word	0x00000000
        /*0020*/ 	.short	0x000f
        /*0022*/ 	.short	0x0050
        /*0024*/ 	.byte	0x00, 0xf0, 0x05, 0x00


	//----- nvinfo : EIATTR_KPARAM_INFO
	.align		4
.L_113:
        /*0028*/ 	.byte	0x04, 0x17
        /*002a*/ 	.short	(.L_115 - .L_114)
.L_114:
        /*002c*/ 	.word	0x00000000
        /*0030*/ 	.short	0x000e
        /*0032*/ 	.short	0x004c
        /*0034*/ 	.byte	0x00, 0xf0, 0x11, 0x00


	//----- nvinfo : EIATTR_KPARAM_INFO
	.align		4
.L_115:
        /*0038*/ 	.byte	0x04, 0x17
        /*003a*/ 	.short	(.L_117 - .L_116)
.L_116:
        /*003c*/ 	.word	0x00000000
        /*0040*/ 	.short	0x000d
        /*0042*/ 	.short	0x0048
        /*0044*/ 	.byte	0x00, 0xf0, 0x11, 0x00


	//----- nvinfo : EIATTR_KPARAM_INFO
	.align		4
.L_117:
        /*0048*/ 	.byte	0x04, 0x17
        /*004a*/ 	.short	(.L_119 - .L_118)
.L_118:
        /*004c*/ 	.word	0x00000000
        /*0050*/ 	.short	0x000c
        /*0052*/ 	.short	0x0044
        /*0054*/ 	.byte	0x00, 0xf0, 0x11, 0x00


	//----- nvinfo : EIATTR_KPARAM_INFO
	.align		4
.L_119:
        /*0058*/ 	.byte	0x04, 0x17
        /*005a*/ 	.short	(.L_121 - .L_120)
.L_120:
        /*005c*/ 	.word	0x00000000
        /*0060*/ 	.short	0x000b
        /*0062*/ 	.short	0x0040
        /*0064*/ 	.byte	0x00, 0xf0, 0x11, 0x00


	//----- nvinfo : EIATTR_KPARAM_INFO
	.align		4
.L_121:
        /*0068*/ 	.byte	0x04, 0x17
        /*006a*/ 	.short	(.L_123 - .L_122)
.L_122:
        /*006c*/ 	.word	0x00000000
        /*0070*/ 	.short	0x000a
        /*0072*/ 	.short	0x003c
        /*0074*/ 	.byte	0x00, 0xf0, 0x11, 0x00


	//----- nvinfo : EIATTR_KPARAM_INFO
	.align		4
.L_123:
        /*0078*/ 	.byte	0x04, 0x17
        /*007a*/ 	.short	(.L_125 - .L_124)
.L_124:
        /*007c*/ 	.word	0x00000000
        /*0080*/ 	.short	0x0009
        /*0082*/ 	.short	0x0038
        /*0084*/ 	.byte	0x00, 0xf0, 0x11, 0x00


	//----- nvinfo : EIATTR_KPARAM_INFO
	.align		4
.L_125:
        /*0088*/ 	.byte	0x04, 0x17
        /*008a*/ 	.short	(.L_127 - .L_126)
.L_126:
        /*008c*/ 	.word	0x00000000
        /*0090*/ 	.short	0x0008
        /*0092*/ 	.short	0x0034
        /*0094*/ 	.byte	0x00, 0xf0, 0x11, 0x00


	//----- nvinfo : EIATTR_KPARAM_INFO
	.align		4
.L_127:
        /*0098*/ 	.byte	0x04, 0x17
        /*009a*/ 	.short	(.L_129 - .L_128)
.L_128:
        /*009c*/ 	.word	0x00000000
        /*00a0*/ 	.short	0x0007
        /*00a2*/ 	.short	0x0030
        /*00a4*/ 	.byte	0x00, 0xf0, 0x11, 0x00


	//----- nvinfo : EIATTR_KPARAM_INFO
	.align		4
.L_129:
        /*00a8*/ 	.byte	0x04, 0x17
        /*00aa*/ 	.short	(.L_131 - .L_130)
.L_130:
        /*00ac*/ 	.word	0x00000000
        /*00b0*/ 	.short	0x0006
        /*00b2*/ 	.short	0x0028
        /*00b4*/ 	.byte	0x00, 0xf5, 0x21, 0x00


	//----- nvinfo : EIATTR_KPARAM_INFO
	.align		4
.L_131:
        /*00b8*/ 	.byte	0x04, 0x17
        /*00ba*/ 	.short	(.L_133 - .L_132)
.L_132:
        /*00bc*/ 	.word	0x00000000
        /*00c0*/ 	.short	0x0005
        /*00c2*/ 	.short	0x0020
        /*00c4*/ 	.byte	0x00, 0xf5, 0x21, 0x00


	//----- nvinfo : EIATTR_KPARAM_INFO
	.align		4
.L_133:
        /*00c8*/ 	.byte	0x04, 0x17
        /*00ca*/ 	.short	(.L_135 - .L_134)
.L_134:
        /*00cc*/ 	.word	0x00000000
        /*00d0*/ 	.short	0x0004
        /*00d2*/ 	.short	0x001c
        /*00d4*/ 	.byte	0x00, 0xf0, 0x11, 0x00


	//----- nvinfo : EIATTR_KPARAM_INFO
	.align		4
.L_135:
        /*00d8*/ 	.byte	0x04, 0x17
        /*00da*/ 	.short	(.L_137 - .L_136)
.L_136:
        /*00dc*/ 	.word	0x00000000
        /*00e0*/ 	.short	0x0003
        /*00e2*/ 	.short	0x0018
        /*00e4*/ 	.byte	0x00, 0xf0, 0x11, 0x00


	//----- nvinfo : EIATTR_KPARAM_INFO
	.align		4
.L_137:
        /*00e8*/ 	.byte	0x04, 0x17
        /*00ea*/ 	.short	(.L_139 - .L_138)
.L_138:
        /*00ec*/ 	.word	0x00000000
        /*00f0*/ 	.short	0x0002
        /*00f2*/ 	.short	0x0010
        /*00f4*/ 	.byte	0x00, 0xf5, 0x21, 0x00


	//----- nvinfo : EIATTR_KPARAM_INFO
	.align		4
.L_139:
        /*00f8*/ 	.byte	0x04, 0x17
        /*00fa*/ 	.short	(.L_141 - .L_140)
.L_140:
        /*00fc*/ 	.word	0x00000000
        /*0100*/ 	.short	0x0001
        /*0102*/ 	.short	0x0008
        /*0104*/ 	.byte	0x00, 0xf5, 0x21, 0x00


	//----- nvinfo : EIATTR_KPARAM_INFO
	.align		4
.L_141:
        /*0108*/ 	.byte	0x04, 0x17
        /*010a*/ 	.short	(.L_143 - .L_142)
.L_142:
        /*010c*/ 	.word	0x00000000
        /*0110*/ 	.short	0x0000
        /*0112*/ 	.short	0x0000
        /*0114*/ 	.byte	0x00, 0xf5, 0x21, 0x00


	//----- nvinfo : EIATTR_SPARSE_MMA_MASK
	.align		4
.L_143:
        /*0118*/ 	.byte	0x03, 0x50
        /*011a*/ 	.short	0x0000


	//----- nvinfo : EIATTR_MAXREG_COUNT
	.align		4
        /*011c*/ 	.byte	0x03, 0x1b
        /*011e*/ 	.short	0x00ff


	//----- nvinfo : EIATTR_NUM_BARRIERS
	.align		4
        /*0120*/ 	.byte	0x02, 0x4c
        /*0122*/ 	.byte	0x01
	.zero		1


	//----- nvinfo : EIATTR_MERCURY_ISA_VERSION
	.align		4
        /*0124*/ 	.byte	0x03, 0x5f
        /*0126*/ 	.short	0x0101


	//----- nvinfo : EIATTR_UNUSED_LOAD_BYTE_OFFSET
	.align		4
        /*0128*/ 	.byte	0x04, 0x44
        /*012a*/ 	.short	(.L_145 - .L_144)


	//   ....[0]....
.L_144:
        /*012c*/ 	.word	0x00000230
        /*0130*/ 	.word	0x00000007


	//   ....[1]....
        /*0134*/ 	.word	0x00001fb0
        /*0138*/ 	.word	0x00000fff


	//   ....[2]....
        /*013c*/ 	.word	0x000020b0
        /*0140*/ 	.word	0x00000fff


	//----- nvinfo : EIATTR_VRC_CTA_INIT_COUNT
	.align		4
.L_145:
        /*0144*/ 	.byte	0x02, 0x4a
	.zero		1
	.zero		1


	//----- nvinfo : EIATTR_EXIT_INSTR_OFFSETS
	.align		4
        /*0148*/ 	.byte	0x04, 0x1c
        /*014a*/ 	.short	(.L_147 - .L_146)


	//   ....[0]....
.L_146:
        /*014c*/ 	.word	0x00000120


	//   ....[1]....
        /*0150*/ 	.word	0x000021e0


	//----- nvinfo : EIATTR_CRS_STACK_SIZE
	.align		4
.L_147:
        /*0154*/ 	.byte	0x04, 0x1e
        /*0156*/ 	.short	(.L_149 - .L_148)
.L_148:
        /*0158*/ 	.word	0x00000000


	//----- nvinfo : EIATTR_CBANK_PARAM_SIZE
	.align		4
.L_149:
        /*015c*/ 	.byte	0x03, 0x19
        /*015e*/ 	.short	0x0052


	//----- nvinfo : EIATTR_PARAM_CBANK
	.align		4
        /*0160*/ 	.byte	0x04, 0x0a
        /*0162*/ 	.short	(.L_151 - .L_150)
	.align		4
.L_150:
        /*0164*/ 	.word	index@(.nv.constant0._Z19cudaUpdateFastBgGMMILi256EEvP6uchar4PhPiiiP6float4Pffffffffibb)
        /*0168*/ 	.short	0x0380
        /*016a*/ 	.short	0x0052


	//----- nvinfo : EIATTR_SW_WAR
	.align		4
.L_151:
        /*016c*/ 	.byte	0x04, 0x36
        /*016e*/ 	.short	(.L_153 - .L_152)
.L_152:
        /*0170*/ 	.word	0x00000008
.L_153:


//--------------------- .nv.info._Z19cudaUpdateFastBgGMMILi128EEvP6uchar4PhPiiiP6float4Pffffffffibb --------------------------
	.section	.nv.info._Z19cudaUpdateFastBgGMMILi128EEvP6uchar4PhPiiiP6float4Pffffffffibb,"",@"SHT_CUDA_INFO"
	.sectionflags	@""
	.align	4


	//----- nvinfo : EIATTR_CUDA_API_VERSION
	.align		4
        /*0000*/ 	.byte	0x04, 0x37
        /*0002*/ 	.short	(.L_155 - .L_154)
.L_154:
        /*0004*/ 	.word	0x00000082


	//----- nvinfo : EIATTR_KPARAM_INFO
	.align		4
.L_155:
        /*0008*/ 	.byte	0x04, 0x17
        /*000a*/ 	.short	(.L_157 - .L_156)
.L_156:
        /*000c*/ 	.word	0x00000000
        /*0010*/ 	.short	0x0010
        /*0012*/ 	.short	0x0051
        /*0014*/ 	.byte	0x00, 0xf0, 0x05, 0x00


	//----- nvinfo : EIATTR_KPARAM_INFO
	.align		4
.L_157:
        /*0018*/ 	.byte	0x04, 0x17
        /*001a*/ 	.short	(.L_159 - .L_158)
.L_158:
        /*001c*/ 	.word	0x00000000
        /*0020*/ 	.short	0x000f
        /*0022*/ 	.short	0x0050
        /*0024*/ 	.byte	0x00, 0xf0, 0x05, 0x00


	//----- nvinfo : EIATTR_KPARAM_INFO
	.align		4
.L_159:
        /*0028*/ 	.byte	0x04, 0x17
        /*002a*/ 	.short	(.L_161 - .L_160)
.L_160:
        /*002c*/ 	.word	0x00000000
        /*0030*/ 	.short	0x000e
        /*0032*/ 	.short	0x004c
        /*0034*/ 	.byte	0x00, 0xf0, 0x11, 0x00


	//----- nvinfo : EIATTR_KPARAM_INFO
	.align		4
.L_161:
        /*0038*/ 	.byte	0x04, 0x17
        /*003a*/ 	.short	(.L_163 - .L_162)
.L_162:
        /*003c*/ 	.word	0x00000000
        /*0040*/ 	.short	0x000d
        /*0042*/ 	.short	0x0048
        /*0044*/ 	.byte	0x00, 0xf0, 0x11, 0x00


	//----- nvinfo : EIATTR_KPARAM_INFO
	.align		4
.L_163:
        /*0048*/ 	.byte	0x04, 0x17
        /*004a*/ 	.short	(.L_165 - .L_164)
.L_164:
        /*004c*/ 	.word	0x00000000
        /*0050*/ 	.short	0x000c
        /*0052*/ 	.short	0x0044
        /*0054*/ 	.byte	0x00, 0xf0, 0x11, 0x00


	//----- nvinfo : EIATTR_KPARAM_INFO
	.align		4
.L_165:
        /*0058*/ 	.byte	0x04, 0x17
        /*005a*/ 	.short	(.L_167 - .L_166)
.L_166:
        /*005c*/ 	.word	0x00000000
        /*0060*/ 	.short	0x000b
        /*0062*/ 	.short	0x0040
        /*0064*/ 	.byte	0x00, 0xf0, 0x11, 0x00


	//----- nvinfo : EIATTR_KPARAM_INFO
	.align		4
.L_167:
        /*0068*/ 	.byte	0x04, 0x17
        /*006a*/ 	.short	(.L_169 - .L_168)
.L_168:
        /*006c*/ 	.word	0x00000000
        /*0070*/ 	.short	0x000a
        /*0072*/ 	.short	0x003c
        /*0074*/ 	.byte	0x00, 0xf0, 0x11, 0x00


	//----- nvinfo : EIATTR_KPARAM_INFO
	.align		4
.L_169:
        /*0078*/ 	.byte	0x04, 0x17
        /*007a*/ 	.short	(.L_171 - .L_170)
.L_170:
        /*007c*/ 	.word	0x00000000
        /*0080*/ 	.short	0x0009
        /*0082*/ 	.short	0x0038
        /*0084*/ 	.byte	0x00, 0xf0, 0x11, 0x00


	//----- nvinfo : EIATTR_KPARAM_INFO
	.align		4
.L_171:
        /*0088*/ 	.byte	0x04, 0x17
        /*008a*/ 	.short	(.L_173 - .L_172)
.L_172:
        /*008c*/ 	.word	0x00000000
        /*0090*/ 	.short	0x0008
        /*0092*/ 	.short	0x0034
        /*0094*/ 	.byte	0x00, 0xf0, 0x11, 0x00


	//----- nvinfo : EIATTR_KPARAM_INFO
	.align		4
.L_173:
        /*0098*/ 	.byte	0x04, 0x17
        /*009a*/ 	.short	(.L_175 - .L_174)
.L_174:
        /*009c*/ 	.word	0x00000000
        /*00a0*/ 	.short	0x0007
        /*00a2*/ 	.short	0x0030
        /*00a4*/ 	.byte	0x00, 0xf0, 0x11, 0x00


	//----- nvinfo : EIATTR_KPARAM_INFO
	.align		4
.L_175:
        /*00a8*/ 	.byte	0x04, 0x17
        /*00aa*/ 	.short	(.L_177 - .L_176)
.L_176:
        /*00ac*/ 	.word	0x00000000
        /*00b0*/ 	.short	0x0006
        /*00b2*/ 	.short	0x0028
        /*00b4*/ 	.byte	0x00, 0xf5, 0x21, 0x00


	//----- nvinfo : EIATTR_KPARAM_INFO
	.align		4
.L_177:
        /*00b8*/ 	.byte	0x04, 0x17
        /*00ba*/ 	.short	(.L_179 - .L_178)
.L_178:
        /*00bc*/ 	.word	0x00000000
        /*00c0*/ 	.short	0x0005
        /*00c2*/ 	.short	0x0020
        /*00c4*/ 	.byte	0x00, 0xf5, 0x21, 0x00


	//----- nvinfo : EIATTR_KPARAM_INFO
	.align		4
.L_179:
        /*00c8*/ 	.byte	0x04, 0x17
        /*00ca*/ 	.short	(.L_181 - .L_180)
.L_180:
        /*00cc*/ 	.word	0x00000000
        /*00d0*/ 	.short	0x0004
        /*00d2*/ 	.short	0x001c
        /*00d4*/ 	.byte	0x00, 0xf0, 0x11, 0x00


	//----- nvinfo : EIATTR_KPARAM_INFO
	.align		4
.L_181:
        /*00d8*/ 	.byte	0x04, 0x17
        /*00da*/ 	.short	(.L_183 - .L_182)
.L_182:
        /*00dc*/ 	.word	0x00000000
        /*00e0*/ 	.short	0x0003
        /*00e2*/ 	.short	0x0018
        /*00e4*/ 	.byte	0x00, 0xf0, 0x11, 0x00


	//----- nvinfo : EIATTR_KPARAM_INFO
	.align		4
.L_183:
        /*00e8*/ 	.byte	0x04, 0x17
        /*00ea*/ 	.short	(.L_185 - .L_184)
.L_184:
        /*00ec*/ 	.word	0x00000000
        /*00f0*/ 	.short	0x0002
        /*00f2*/ 	.short	0x0010
        /*00f4*/ 	.byte	0x00, 0xf5, 0x21, 0x00


	//----- nvinfo : EIATTR_KPARAM_INFO
	.align		4
.L_185:
        /*00f8*/ 	.byte	0x04, 0x17
        /*00fa*/ 	.short	(.L_187 - .L_186)
.L_186:
        /*00fc*/ 	.word	0x00000000
        /*0100*/ 	.short	0x0001
        /*0102*/ 	.short	0x0008
        /*0104*/ 	.byte	0x00, 0xf5, 0x21, 0x00


	//----- nvinfo : EIATTR_KPARAM_INFO
	.align		4
.L_187:
        /*0108*/ 	.byte	0x04, 0x17
        /*010a*/ 	.short	(.L_189 - .L_188)
.L_188:
        /*010c*/ 	.word	0x00000000
        /*0110*/ 	.short	0x0000
        /*0112*/ 	.short	0x0000
        /*0114*/ 	.byte	0x00, 0xf5, 0x21, 0x00


	//----- nvinfo : EIATTR_SPARSE_MMA_MASK
	.align		4
.L_189:
        /*0118*/ 	.byte	0x03, 0x50
        /*011a*/ 	.short	0x0000


	//----- nvinfo : EIATTR_MAXREG_COUNT
	.align		4
        /*011c*/ 	.byte	0x03, 0x1b
        /*011e*/ 	.short	0x00ff


	//----- nvinfo : EIATTR_NUM_BARRIERS
	.align		4
        /*0120*/ 	.byte	0x02, 0x4c
        /*0122*/ 	.byte	0x01
	.zero		1


	//----- nvinfo : EIATTR_MERCURY_ISA_VERSION
	.align		4
        /*0124*/ 	.byte	0x03, 0x5f
        /*0126*/ 	.short	0x0101


	//----- nvinfo : EIATTR_UNUSED_LOAD_BYTE_OFFSET
	.align		4
        /*0128*/ 	.byte	0x04, 0x44
        /*012a*/ 	.short	(.L_191 - .L_190)


	//   ....[0]....
.L_190:
        /*012c*/ 	.word	0x00000230
        /*0130*/ 	.word	0x00000007


	//   ....[1]....
        /*0134*/ 	.word	0x00001fb0
        /*0138*/ 	.word	0x00000fff


	//   ....[2]....
        /*013c*/ 	.word	0x000020b0
        /*0140*/ 	.word	0x00000fff


	//----- nvinfo : EIATTR_VRC_CTA_INIT_COUNT
	.align		4
.L_191:
        /*0144*/ 	.byte	0x02, 0x4a
	.zero		1
	.zero		1


	//----- nvinfo : EIATTR_EXIT_INSTR_OFFSETS
	.align		4
        /*0148*/ 	.byte	0x04, 0x1c
        /*014a*/ 	.short	(.L_193 - .L_192)


	//   ....[0]....
.L_192:
        /*014c*/ 	.word	0x00000120


	//   ....[1]....
        /*0150*/ 	.word	0x000021e0


	//----- nvinfo : EIATTR_CRS_STACK_SIZE
	.align		4
.L_193:
        /*0154*/ 	.byte	0x04, 0x1e
        /*0156*/ 	.short	(.L_195 - .L_194)
.L_194:
        /*0158*/ 	.word	0x00000000


	//----- nvinfo : EIATTR_CBANK_PARAM_SIZE
	.align		4
.L_195:
        /*015c*/ 	.byte	0x03, 0x19
        /*015e*/ 	.short	0x0052


	//----- nvinfo : EIATTR_PARAM_CBANK
	.align		4
        /*0160*/ 	.byte	0x04, 0x0a
        /*0162*/ 	.short	(.L_197 - .L_196)
	.align		4
.L_196:
        /*0164*/ 	.word	index@(.nv.constant0._Z19cudaUpdateFastBgGMMILi128EEvP6uchar4PhPiiiP6float4Pffffffffibb)
        /*0168*/ 	.short	0x0380
        /*016a*/ 	.short	0x0052


	//----- nvinfo : EIATTR_SW_WAR
	.align		4
.L_197:
        /*016c*/ 	.byte	0x04, 0x36
        /*016e*/ 	.short	(.L_199 - .L_198)
.L_198:
        /*0170*/ 	.word	0x00000008
.L_199:


//--------------------- .nv.info._Z19cudaUpdateFastBgGMMILi64EEvP6uchar4PhPiiiP6float4Pffffffffibb --------------------------
	.section	.nv.info._Z19cudaUpdateFastBgGMMILi64EEvP6uchar4PhPiiiP6float4Pffffffffibb,"",@"SHT_CUDA_INFO"
	.sectionflags	@""
	.align	4


	//----- nvinfo : EIATTR_CUDA_API_VERSION
	.align		4
        /*0000*/ 	.byte	0x04, 0x37
        /*0002*/ 	.short	(.L_201 - .L_200)
.L_200:
        /*0004*/ 	.word	0x00000082


	//----- nvinfo : EIATTR_KPARAM_INFO
	.align		4
.L_201:
        /*0008*/ 	.byte	0x04, 0x17
        /*000a*/ 	.short	(.L_203 - .L_202)
.L_202:
        /*000c*/ 	.word	0x00000000
        /*0010*/ 	.short	0x0010
        /*0012*/ 	.short	0x0051
        /*0014*/ 	.byte	0x00, 0xf0, 0x05, 0x00


	//----- nvinfo : EIATTR_KPARAM_INFO
	.align		4
.L_203:
        /*0018*/ 	.byte	0x04, 0x17
        /*001a*/ 	.short	(.L_205 - .L_204)
.L_204:
        /*001c*/ 	.word	0x00000000
        /*0020*/ 	.short	0x000f
        /*0022*/ 	.short	0x0050
        /*0024*/ 	.byte	0x00, 0xf0, 0x05, 0x00


	//----- nvinfo : EIATTR_KPARAM_INFO
	.align		4
.L_205:
        /*0028*/ 	.byte	0x04, 0x17
        /*002a*/ 	.short	(.L_207 - .L_206)
.L_206:
        /*002c*/ 	.word	0x00000000
        /*0030*/ 	.short	0x000e
        /*0032*/ 	.short	0x004c
        /*0034*/ 	.byte	0x00, 0xf0, 0x11, 0x00


	//----- nvinfo : EIATTR_KPARAM_INFO
	.align		4
.L_207:
        /*0038*/ 	.byte	0x04, 0x17
        /*003a*/ 	.short	(.L_209 - .L_208)
.L_208:
        /*003c*/ 	.word	0x00000000
        /*0040*/ 	.short	0x000d
        /*0042*/ 	.short	0x0048
        /*0044*/ 	.byte	0x00, 0xf0, 0x11, 0x00


	//----- nvinfo : EIATTR_KPARAM_INFO
	.align		4
.L_209:
        /*0048*/ 	.byte	0x04, 0x17
        /*004a*/ 	.short	(.L_211 - .L_210)
.L_210:
        /*004c*/ 	.word	0x00000000
        /*0050*/ 	.short	0x000c
        /*0052*/ 	.short	0x0044
        /*0054*/ 	.byte	0x00, 0xf0, 0x11, 0x00


	//----- nvinfo : EIATTR_KPARAM_INFO
	.align		4
.L_211:
        /*0058*/ 	.byte	0x04, 0x17
        /*005a*/ 	.short	(.L_213 - .L_212)
.L_212:
        /*005c*/ 	.word	0x00000000
        /*0060*/ 	.short	0x000b
        /*0062*/ 	.short	0x0040
        /*0064*/ 	.byte	0x00, 0xf0, 0x11, 0x00


	//----- nvinfo : EIATTR_KPARAM_INFO
	.align		4
.L_213:
        /*0068*/ 	.byte	0x04, 0x17
        /*006a*/ 	.short	(.L_215 - .L_214)
.L_214:
        /*006c*/ 	.word	0x00000000
        /*0070*/ 	.short	0x000a
        /*0072*/ 	.short	0x003c
        /*0074*/ 	.byte	0x00, 0xf0, 0x11, 0x00


	//----- nvinfo : EIATTR_KPARAM_INFO
	.align		4
.L_215:
        /*0078*/ 	.byte	0x04, 0x17
        /*007a*/ 	.short	(.L_217 - .L_216)
.L_216:
        /*007c*/ 	.word	0x00000000
        /*0080*/ 	.short	0x0009
        /*0082*/ 	.short	0x0038
        /*0084*/ 	.byte	0x00, 0xf0, 0x11, 0x00


	//----- nvinfo : EIATTR_KPARAM_INFO
	.align		4
.L_217:
        /*0088*/ 	.byte	0x04, 0x17
        /*008a*/ 	.short	(.L_219 - .L_218)
.L_218:
        /*008c*/ 	.word	0x00000000
        /*0090*/ 	.short	0x0008
        /*0092*/ 	.short	0x0034
        /*0094*/ 	.byte	0x00, 0xf0, 0x11, 0x00


	//----- nvinfo : EIATTR_KPARAM_INFO
	.align		4
.L_219:
        /*0098*/ 	.byte	0x04, 0x17
        /*009a*/ 	.short	(.L_221 - .L_220)
.L_220:
        /*009c*/ 	.word	0x00000000
        /*00a0*/ 	.short	0x0007
        /*00a2*/ 	.short	0x0030
        /*00a4*/ 	.byte	0x00, 0xf0, 0x11, 0x00


	//----- nvinfo : EIATTR_KPARAM_INFO
	.align		4
.L_221:
        /*00a8*/ 	.byte	0x04, 0x17
        /*00aa*/ 	.short	(.L_223 - .L_222)
.L_222:
        /*00ac*/ 	.word	0x00000000
        /*00b0*/ 	.short	0x0006
        /*00b2*/ 	.short	0x0028
        /*00b4*/ 	.byte	0x00, 0xf5, 0x21, 0x00


	//----- nvinfo : EIATTR_KPARAM_INFO
	.align		4
.L_223:
        /*00b8*/ 	.byte	0x04, 0x17
        /*00ba*/ 	.short	(.L_225 - .L_224)
.L_224:
        /*00bc*/ 	.word	0x00000000
        /*00c0*/ 	.short	0x0005
        /*00c2*/ 	.short	0x0020
        /*00c4*/ 	.byte	0x00, 0xf5, 0x21, 0x00


	//----- nvinfo : EIATTR_KPARAM_INFO
	.align		4
.L_225:
        /*00c8*/ 	.byte	0x04, 0x17
        /*00ca*/ 	.short	(.L_227 - .L_226)
.L_226:
        /*00cc*/ 	.word	0x00000000
        /*00d0*/ 	.short	0x0004
        /*00d2*/ 	.short	0x001c
        /*00d4*/ 	.byte	0x00, 0xf0, 0x11, 0x00


	//----- nvinfo : EIATTR_KPARAM_INFO
	.align		4
.L_227:
        /*00d8*/ 	.byte	0x04, 0x17
        /*00da*/ 	.short	(.L_229 - .L_228)
.L_228:
        /*00dc*/ 	.word	0x00000000
        /*00e0*/ 	.short	0x0003
        /*00e2*/ 	.short	0x0018
        /*00e4*/ 	.byte	0x00, 0xf0, 0x11, 0x00


	//----- nvinfo : EIATTR_KPARAM_INFO
	.align		4
.L_229:
        /*00e8*/ 	.byte	0x04, 0x17
        /*00ea*/ 	.short	(.L_231 - .L_230)
.L_230:
        /*00ec*/ 	.word	0x00000000
        /*00f0*/ 	.short	0x0002
        /*00f2*/ 	.short	0x0010
        /*00f4*/ 	.byte	0x00, 0xf5, 0x21, 0x00


	//----- nvinfo : EIATTR_KPARAM_INFO
	.align		4
.L_231:
        /*00f8*/ 	.byte	0x04, 0x17
        /*00fa*/ 	.short	(.L_233 - .L_232)
.L_232:
        /*00fc*/ 	.word	0x00000000
        /*0100*/ 	.short	0x0001
        /*0102*/ 	.short	0x0008
        /*0104*/ 	.byte	0x00, 0xf5, 0x21, 0x00


	//----- nvinfo : EIATTR_KPARAM_INFO
	.align		4
.L_233:
        /*0108*/ 	.byte	0x04, 0x17
        /*010a*/ 	.short	(.L_235 - .L_234)
.L_234:
        /*010c*/ 	.word	0x00000000
        /*0110*/ 	.short	0x0000
        /*0112*/ 	.short	0x0000
        /*0114*/ 	.byte	0x00, 0xf5, 0x21, 0x00


	//----- nvinfo : EIATTR_SPARSE_MMA_MASK
	.align		4
.L_235:
        /*0118*/ 	.byte	0x03, 0x50
        /*011a*/ 	.short	0x0000


	//----- nvinfo : EIATTR_MAXREG_COUNT
	.align		4
        /*011c*/ 	.byte	0x03, 0x1b
        /*011e*/ 	.short	0x00ff


	//----- nvinfo : EIATTR_NUM_BARRIERS
	.align		4
        /*0120*/ 	.byte	0x02, 0x4c
        /*0122*/ 	.byte	0x01
	.zero		1


	//----- nvinfo : EIATTR_MERCURY_ISA_VERSION
	.align		4
        /*0124*/ 	.byte	0x03, 0x5f
        /*0126*/ 	.short	0x0101


	//----- nvinfo : EIATTR_UNUSED_LOAD_BYTE_OFFSET
	.align		4
        /*0128*/ 	.byte	0x04, 0x44
        /*012a*/ 	.short	(.L_237 - .L_236)


	//   ....[0]....
.L_236:
        /*012c*/ 	.word	0x00000230
        /*0130*/ 	.word	0x00000007


	//   ....[1]....
        /*0134*/ 	.word	0x00001fb0
        /*0138*/ 	.word	0x00000fff


	//   ....[2]....
        /*013c*/ 	.word	0x000020b0
        /*0140*/ 	.word	0x00000fff


	//----- nvinfo : EIATTR_VRC_CTA_INIT_COUNT
	.align		4
.L_237:
        /*0144*/ 	.byte	0x02, 0x4a
	.zero		1
	.zero		1


	//----- nvinfo : EIATTR_EXIT_INSTR_OFFSETS
	.align		4
        /*0148*/ 	.byte	0x04, 0x1c
        /*014a*/ 	.short	(.L_239 - .L_238)


	//   ....[0]....
.L_238:
        /*014c*/ 	.word	0x00000120


	//   ....[1]....
        /*0150*/ 	.word	0x000021e0


	//----- nvinfo : EIATTR_CRS_STACK_SIZE
	.align		4
.L_239:
        /*0154*/ 	.byte	0x04, 0x1e
        /*0156*/ 	.short	(.L_241 - .L_240)
.L_240:
        /*0158*/ 	.word	0x00000000


	//----- nvinfo : EIATTR_CBANK_PARAM_SIZE
	.align		4
.L_241:
        /*015c*/ 	.byte	0x03, 0x19
        /*015e*/ 	.short	0x0052


	//----- nvinfo : EIATTR_PARAM_CBANK
	.align		4
        /*0160*/ 	.byte	0x04, 0x0a
        /*0162*/ 	.short	(.L_243 - .L_242)
	.align		4
.L_242:
        /*0164*/ 	.word	index@(.nv.constant0._Z19cudaUpdateFastBgGMMILi64EEvP6uchar4PhPiiiP6float4Pffffffffibb)
        /*0168*/ 	.short	0x0380
        /*016a*/ 	.short	0x0052


	//----- nvinfo : EIATTR_SW_WAR
	.align		4
.L_243:
        /*016c*/ 	.byte	0x04, 0x36
        /*016e*/ 	.short	(.L_245 - .L_244)
.L_244:
        /*0170*/ 	.word	0x00000008
.L_245:


//--------------------- .nv.info._Z19cudaUpdateFastBgGMMILi32EEvP6uchar4PhPiiiP6float4Pffffffffibb --------------------------
	.section	.nv.info._Z19cudaUpdateFastBgGMMILi32EEvP6uchar4PhPiiiP6float4Pffffffffibb,"",@"SHT_CUDA_INFO"
	.sectionflags	@""
	.align	4


	//----- nvinfo : EIATTR_CUDA_API_VERSION
	.align		4
        /*0000*/ 	.byte	0x04, 0x37
        /*0002*/ 	.short	(.L_247 - .L_246)
.L_246:
        /*0004*/ 	.word	0x00000082


	//----- nvinfo : EIATTR_KPARAM_INFO
	.align		4
.L_247:
        /*0008*/ 	.byte	0x04, 0x17
        /*000a*/ 	.short	(.L_249 - .L_248)
.L_248:
        /*000c*/ 	.word	0x00000000
        /*0010*/ 	.short	0x0010
        /*0012*/ 	.short	0x0051
        /*0014*/ 	.byte	0x00, 0xf0, 0x05, 0x00


	//----- nvinfo : EIATTR_KPARAM_INFO
	.align		4
.L_249:
        /*0018*/ 	.byte	0x04, 0x17
        /*001a*/ 	.short	(.L_251 - .L_250)
.L_250:
        /*001c*/ 	.word	0x00000000
        /*0020*/ 	.short	0x000f
        /*0022*/ 	.short	0x0050
        /*0024*/ 	.byte	0x00, 0xf0, 0x05, 0x00


	//----- nvinfo : EIATTR_KPARAM_INFO
	.align		4
.L_251:
        /*0028*/ 	.byte	0x04, 0x17
        /*002a*/ 	.short	(.L_253 - .L_252)
.L_252:
        /*002c*/ 	.word	0x00000000
        /*0030*/ 	.short	0x000e
        /*0032*/ 	.short	0x004c
        /*0034*/ 	.byte	0x00, 0xf0, 0x11, 0x00


	//----- nvinfo : EIATTR_KPARAM_INFO
	.align		4
.L_253:
        /*0038*/ 	.byte	0x04, 0x17
        /*003a*/ 	.short	(.L_255 - .L_254)
.L_254:
        /*003c*/ 	.word	0x00000000
        /*0040*/ 	.short	0x000d
        /*0042*/ 	.short	0x0048
        /*0044*/ 	.byte	0x00, 0xf0, 0x11, 0x00


	//----- nvinfo : EIATTR_KPARAM_INFO
	.align		4
.L_255:
        /*0048*/ 	.byte	0x04, 0x17
        /*004a*/ 	.short	(.L_257 - .L_256)
.L_256:
        /*004c*/ 	.word	0x00000000
        /*0050*/ 	.short	0x000c
        /*0052*/ 	.short	0x0044
        /*0054*/ 	.byte	0x00, 0xf0, 0x11, 0x00


	//----- nvinfo : EIATTR_KPARAM_INFO
	.align		4
.L_257:
        /*0058*/ 	.byte	0x04, 0x17
        /*005a*/ 	.short	(.L_259 - .L_258)
.L_258:
        /*005c*/ 	.word	0x00000000
        /*0060*/ 	.short	0x000b
        /*0062*/ 	.short	0x0040
        /*0064*/ 	.byte	0x00, 0xf0, 0x11, 0x00


	//----- nvinfo : EIATTR_KPARAM_INFO
	.align		4
.L_259:
        /*0068*/ 	.byte	0x04, 0x17
        /*006a*/ 	.short	(.L_261 - .L_260)
.L_260:
        /*006c*/ 	.word	0x00000000
        /*0070*/ 	.short	0x000a
        /*0072*/ 	.short	0x003c
        /*0074*/ 	.byte	0x00, 0xf0, 0x11, 0x00


	//----- nvinfo : EIATTR_KPARAM_INFO
	.align		4
.L_261:
        /*0078*/ 	.byte	0x04, 0x17
        /*007a*/ 	.short	(.L_263 - .L_262)
.L_262:
        /*007c*/ 	.word	0x00000000
        /*0080*/ 	.short	0x0009
        /*0082*/ 	.short	0x0038
        /*0084*/ 	.byte	0x00, 0xf0, 0x11, 0x00


	//----- nvinfo : EIATTR_KPARAM_INFO
	.align		4
.L_263:
        /*0088*/ 	.byte	0x04, 0x17
        /*008a*/ 	.short	(.L_265 - .L_264)
.L_264:
        /*008c*/ 	.word	0x00000000
        /*0090*/ 	.short	0x0008
        /*0092*/ 	.short	0x0034
        /*0094*/ 	.byte	0x00, 0xf0, 0x11, 0x00


	//----- nvinfo : EIATTR_KPARAM_INFO
	.align		4
.L_265:
        /*0098*/ 	.byte	0x04, 0x17
        /*009a*/ 	.short	(.L_267 - .L_266)
.L_266:
        /*009c*/ 	.word	0x00000000
        /*00a0*/ 	.short	0x0007
        /*00a2*/ 	.short	0x0030
        /*00a4*/ 	.byte	0x00, 0xf0, 0x11, 0x00


	//----- nvinfo : EIATTR_KPARAM_INFO
	.align		4
.L_267:
        /*00a8*/ 	.byte	0x04, 0x17
        /*00aa*/ 	.short	(.L_269 - .L_268)
.L_268:
        /*00ac*/ 	.word	0x00000000
        /*00b0*/ 	.short	0x0006
        /*00b2*/ 	.short	0x0028
        /*00b4*/ 	.byte	0x00, 0xf5, 0x21, 0x00


	//----- nvinfo : EIATTR_KPARAM_INFO
	.align		4
.L_269:
        /*00b8*/ 	.byte	0x04, 0x17
        /*00ba*/ 	.short	(.L_271 - .L_270)
.L_270:
        /*00bc*/ 	.word	0x00000000
        /*00c0*/ 	.short	0x0005
        /*00c2*/ 	.short	0x0020
        /*00c4*/ 	.byte	0x00, 0xf5, 0x21, 0x00


	//----- nvinfo : EIATTR_KPARAM_INFO
	.align		4
.L_271:
        /*00c8*/ 	.byte	0x04, 0x17
        /*00ca*/ 	.short	(.L_273 - .L_272)
.L_272:
        /*00cc*/ 	.word	0x00000000
        /*00d0*/ 	.short	0x0004
        /*00d2*/ 	.short	0x001c
        /*00d4*/ 	.byte	0x00, 0xf0, 0x11, 0x00


	//----- nvinfo : EIATTR_KPARAM_INFO
	.align		4
.L_273:
        /*00d8*/ 	.byte	0x04, 0x17
        /*00da*/ 	.short	(.L_275 - .L_274)
.L_274:
        /*00dc*/ 	.word	0x00000000
        /*00e0*/ 	.short	0x0003
        /*00e2*/ 	.short	0x0018
        /*00e4*/ 	.byte	0x00, 0xf0, 0x11, 0x00


	//----- nvinfo : EIATTR_KPARAM_INFO
	.align		4
.L_275:
        /*00e8*/ 	.byte	0x04, 0x17
        /*00ea*/ 	.short	(.L_277 - .L_276)
.L_276:
        /*00ec*/ 	.word	0x00000000
        /*00f0*/ 	.short	0x0002
        /*00f2*/ 	.short	0x0010
        /*00f4*/ 	.byte	0x00, 0xf5, 0x21, 0x00


	//----- nvinfo : EIATTR_KPARAM_INFO
	.align		4
.L_277:
        /*00f8*/ 	.byte	0x04, 0x17
        /*00fa*/ 	.short	(.L_279 - .L_278)
.L_278:
        /*00fc*/ 	.word	0x00000000
        /*0100*/ 	.short	0x0001
        /*0102*/ 	.short	0x0008
        /*0104*/ 	.byte	0x00, 0xf5, 0x21, 0x00


	//----- nvinfo : EIATTR_KPARAM_INFO
	.align		4
.L_279:
        /*0108*/ 	.byte	0x04, 0x17
        /*010a*/ 	.short	(.L_281 - .L_280)
.L_280:
        /*010c*/ 	.word	0x00000000
        /*0110*/ 	.short	0x0000
        /*0112*/ 	.short	0x0000
        /*0114*/ 	.byte	0x00, 0xf5, 0x21, 0x00


	//----- nvinfo : EIATTR_SPARSE_MMA_MASK
	.align		4
.L_281:
        /*0118*/ 	.byte	0x03, 0x50
        /*011a*/ 	.short	0x0000


	//----- nvinfo : EIATTR_MAXREG_COUNT
	.align		4
        /*011c*/ 	.byte	0x03, 0x1b
        /*011e*/ 	.short	0x00ff


	//----- nvinfo : EIATTR_NUM_BARRIERS
	.align		4
        /*0120*/ 	.byte	0x02, 0x4c
        /*0122*/ 	.byte	0x01
	.zero		1


	//----- nvinfo : EIATTR_MERCURY_ISA_VERSION
	.align		4
        /*0124*/ 	.byte	0x03, 0x5f
        /*0126*/ 	.short	0x0101


	//----- nvinfo : EIATTR_UNUSED_LOAD_BYTE_OFFSET
	.align		4
        /*0128*/ 	.byte	0x04, 0x44
        /*012a*/ 	.short	(.L_283 - .L_282)


	//   ....[0]....
.L_282:
        /*012c*/ 	.word	0x00000230
        /*0130*/ 	.word	0x00000007


	//   ....[1]....
        /*0134*/ 	.word	0x00001fb0
        /*0138*/ 	.word	0x00000fff


	//   ....[2]....
        /*013c*/ 	.word	0x000020b0
        /*0140*/ 	.word	0x00000fff


	//----- nvinfo : EIATTR_VRC_CTA_INIT_COUNT
	.align		4
.L_283:
        /*0144*/ 	.byte	0x02, 0x4a
	.zero		1
	.zero		1


	//----- nvinfo : EIATTR_EXIT_INSTR_OFFSETS
	.align		4
        /*0148*/ 	.byte	0x04, 0x1c
        /*014a*/ 	.short	(.L_285 - .L_284)


	//   ....[0]....
.L_284:
        /*014c*/ 	.word	0x00000120


	//   ....[1]....
        /*0150*/ 	.word	0x000021e0


	//----- nvinfo : EIATTR_CRS_STACK_SIZE
	.align		4
.L_285:
        /*0154*/ 	.byte	0x04, 0x1e
        /*0156*/ 	.short	(.L_287 - .L_286)
.L_286:
        /*0158*/ 	.word	0x00000000


	//----- nvinfo : EIATTR_CBANK_PARAM_SIZE
	.align		4
.L_287:
        /*015c*/ 	.byte	0x03, 0x19
        /*015e*/ 	.short	0x0052


	//----- nvinfo : EIATTR_PARAM_CBANK
	.align		4
        /*0160*/ 	.byte	0x04, 0x0a
        /*0162*/ 	.short	(.L_289 - .L_288)
	.align		4
.L_288:
        /*0164*/ 	.word	index@(.nv.constant0._Z19cudaUpdateFastBgGMMILi32EEvP6uchar4PhPiiiP6float4Pffffffffibb)
        /*0168*/ 	.short	0x0380
        /*016a*/ 	.short	0x0052


	//----- nvinfo : EIATTR_SW_WAR
	.align		4
.L_289:
        /*016c*/ 	.byte	0x04, 0x36
        /*016e*/ 	.short	(.L_291 - .L_290)
.L_290:
        /*0170*/ 	.word	0x00000008
.L_291:


//--------------------- .nv.info._Z19cudaUpdateFastBgGMMILi16EEvP6uchar4PhPiiiP6float4Pffffffffibb --------------------------
	.section	.nv.info._Z19cudaUpdateFastBgGMMILi16EEvP6uchar4PhPiiiP6float4Pffffffffibb,"",@"SHT_CUDA_INFO"
	.sectionflags	@""
	.align	4


	//----- nvinfo : EIATTR_CUDA_API_VERSION
	.align		4
        /*0000*/ 	.byte	0x04, 0x37
        /*0002*/ 	.short	(.L_293 - .L_292)
.L_292:
        /*0004*/ 	.word	0x00000082


	//----- nvinfo : EIATTR_KPARAM_INFO
	.align		4
.L_293:
        /*0008*/ 	.byte	0x04, 0x17
        /*000a*/ 	.short	(.L_295 - .L_294)
.L_294:
        /*000c*/ 	.word	0x00000000
        /*0010*/ 	.short	0x0010
        /*0012*/ 	.short	0x0051
        /*0014*/ 	.byte	0x00, 0xf0, 0x05, 0x00


	//----- nvinfo : EIATTR_KPARAM_INFO
	.align		4
.L_295:
        /*0018*/ 	.byte	0x04, 0x17
        /*001a*/ 	.short	(.L_297 - .L_296)
.L_296:
        /*001c*/ 	.word	0x00000000
        /*0020*/ 	.short	0x000f
        /*0022*/ 	.short	0x0050
        /*0024*/ 	.byte	0x00, 0xf0, 0x05, 0x00


	//----- nvinfo : EIATTR_KPARAM_INFO
	.align		4
.L_297:
        /*0028*/ 	.byte	0x04, 0x17
        /*002a*/ 	.short	(.L_299 - .L_298)
.L_298:
        /*002c*/ 	.word	0x00000000
        /*0030*/ 	.short	0x000e
        /*0032*/ 	.short	0x004c
        /*0034*/ 	.byte	0x00, 0xf0, 0x11, 0x00


	//----- nvinfo : EIATTR_KPARAM_INFO
	.align		4
.L_299:
        /*0038*/ 	.byte	0x04, 0x17
        /*003a*/ 	.short	(.L_301 - .L_300)
.L_300:
        /*003c*/ 	.word	0x00000000
        /*0040*/ 	.short	0x000d
        /*0042*/ 	.short	0x0048
        /*0044*/ 	.byte	0x00, 0xf0, 0x11, 0x00


	//----- nvinfo : EIATTR_KPARAM_INFO
	.align		4
.L_301:
        /*0048*/ 	.byte	0x04, 0x17
        /*004a*/ 	.short	(.L_303 - .L_302)
.L_302:
        /*004c*/ 	.word	0x00000000
        /*0050*/ 	.short	0x000c
        /*0052*/ 	.short	0x0044
        /*0054*/ 	.byte	0x00, 0xf0, 0x11, 0x00


	//----- nvinfo : EIATTR_KPARAM_INFO
	.align		4
.L_303:
        /*0058*/ 	.byte	0x04, 0x17
        /*005a*/ 	.short	(.L_305 - .L_304)
.L_304:
        /*005c*/ 	.word	0x00000000
        /*0060*/ 	.short	0x000b
        /*0062*/ 	.short	0x0040
        /*0064*/ 	.byte	0x00, 0xf0, 0x11, 0x00


	//----- nvinfo : EIATTR_KPARAM_INFO
	.align		4
.L_305:
        /*0068*/ 	.byte	0x04, 0x17
        /*006a*/ 	.short	(.L_307 - .L_306)
.L_306:
        /*006c*/ 	.word	0x00000000
        /*0070*/ 	.short	0x000a
        /*0072*/ 	.short	0x003c
        /*0074*/ 	.byte	0x00, 0xf0, 0x11, 0x00


	//----- nvinfo : EIATTR_KPARAM_INFO
	.align		4
.L_307:
        /*0078*/ 	.byte	0x04, 0x17
        /*007a*/ 	.short	(.L_309 - .L_308)
.L_308:
        /*007c*/ 	.word	0x00000000
        /*0080*/ 	.short	0x0009
        /*0082*/ 	.short	0x0038
        /*0084*/ 	.byte	0x00, 0xf0, 0x11, 0x00


	//----- nvinfo : EIATTR_KPARAM_INFO
	.align		4
.L_309:
        /*0088*/ 	.byte	0x04, 0x17
        /*008a*/ 	.short	(.L_311 - .L_310)
.L_310:
        /*008c*/ 	.word	0x00000000
        /*0090*/ 	.short	0x0008
        /*0092*/ 	.short	0x0034
        /*0094*/ 	.byte	0x00, 0xf0, 0x11, 0x00


	//----- nvinfo : EIATTR_KPARAM_INFO
	.align		4
.L_311:
        /*0098*/ 	.byte	0x04, 0x17
        /*009a*/ 	.short	(.L_313 - .L_312)
.L_312:
        /*009c*/ 	.word	0x00000000
        /*00a0*/ 	.short	0x0007
        /*00a2*/ 	.short	0x0030
        /*00a4*/ 	.byte	0x00, 0xf0, 0x11, 0x00


	//----- nvinfo : EIATTR_KPARAM_INFO
	.align		4
.L_313:
        /*00a8*/ 	.byte	0x04, 0x17
        /*00aa*/ 	.short	(.L_315 - .L_314)
.L_314:
        /*00ac*/ 	.word	0x00000000
        /*00b0*/ 	.short	0x0006
        /*00b2*/ 	.short	0x0028
        /*00b4*/ 	.byte	0x00, 0xf5, 0x21, 0x00


	//----- nvinfo : EIATTR_KPARAM_INFO
	.align		4
.L_315:
        /*00b8*/ 	.byte	0x04, 0x17
        /*00ba*/ 	.short	(.L_317 - .L_316)
.L_316:
        /*00bc*/ 	.word	0x00000000
        /*00c0*/ 	.short	0x0005
        /*00c2*/ 	.short	0x0020
        /*00c4*/ 	.byte	0x00, 0xf5, 0x21, 0x00


	//----- nvinfo : EIATTR_KPARAM_INFO
	.align		4
.L_317:
        /*00c8*/ 	.byte	0x04, 0x17
        /*00ca*/ 	.short	(.L_319 - .L_318)
.L_318:
        /*00cc*/ 	.word	0x00000000
        /*00d0*/ 	.short	0x0004
        /*00d2*/ 	.short	0x001c
        /*00d4*/ 	.byte	0x00, 0xf0, 0x11, 0x00


	//----- nvinfo : EIATTR_KPARAM_INFO
	.align		4
.L_319:
        /*00d8*/ 	.byte	0x04, 0x17
        /*00da*/ 	.short	(.L_321 - .L_320)
.L_320:
        /*00dc*/ 	.word	0x00000000
        /*00e0*/ 	.short	0x0003
        /*00e2*/ 	.short	0x0018
        /*00e4*/ 	.byte	0x00, 0xf0, 0x11, 0x00


	//----- nvinfo : EIATTR_KPARAM_INFO
	.align		4
.L_321:
        /*00e8*/ 	.byte	0x04, 0x17
        /*00ea*/ 	.short	(.L_323 - .L_322)
.L_322:
        /*00ec*/ 	.word	0x00000000
        /*00f0*/ 	.short	0x0002
        /*00f2*/ 	.short	0x0010
        /*00f4*/ 	.byte	0x00, 0xf5, 0x21, 0x00


	//----- nvinfo : EIATTR_KPARAM_INFO
	.align		4
.L_323:
        /*00f8*/ 	.byte	0x04, 0x17
        /*00fa*/ 	.short	(.L_325 - .L_324)
.L_324:
        /*00fc*/ 	.word	0x00000000
        /*0100*/ 	.short	0x0001
        /*0102*/ 	.short	0x0008
        /*0104*/ 	.byte	0x00, 0xf5, 0x21, 0x00


	//----- nvinfo : EIATTR_KPARAM_INFO
	.align		4
.L_325:
        /*0108*/ 	.byte	0x04, 0x17
        /*010a*/ 	.short	(.L_327 - .L_326)
.L_326:
        /*010c*/ 	.word	0x00000000
        /*0110*/ 	.short	0x0000
        /*0112*/ 	.short	0x0000
        /*0114*/ 	.byte	0x00, 0xf5, 0x21, 0x00


	//----- nvinfo : EIATTR_SPARSE_MMA_MASK
	.align		4
.L_327:
        /*0118*/ 	.byte	0x03, 0x50
        /*011a*/ 	.short	0x0000


	//----- nvinfo : EIATTR_MAXREG_COUNT
	.align		4
        /*011c*/ 	.byte	0x03, 0x1b
        /*011e*/ 	.short	0x00ff


	//----- nvinfo : EIATTR_NUM_BARRIERS
	.align		4
        /*0120*/ 	.byte	0x02, 0x4c
        /*0122*/ 	.byte	0x01
	.zero		1


	//----- nvinfo : EIATTR_MERCURY_ISA_VERSION
	.align		4
        /*0124*/ 	.byte	0x03, 0x5f
        /*0126*/ 	.short	0x0101


	//----- nvinfo : EIATTR_UNUSED_LOAD_BYTE_OFFSET
	.align		4
        /*0128*/ 	.byte	0x04, 0x44
        /*012a*/ 	.short	(.L_329 - .L_328)


	//   ....[0]....
.L_328:
        /*012c*/ 	.word	0x00000230
        /*0130*/ 	.word	0x00000007


	//   ....[1]....
        /*0134*/ 	.word	0x00001fb0
        /*0138*/ 	.word	0x00000fff


	//   ....[2]....
        /*013c*/ 	.word	0x000020b0
        /*0140*/ 	.word	0x00000fff


	//----- nvinfo : EIATTR_VRC_CTA_INIT_COUNT
	.align		4
.L_329:
        /*0144*/ 	.byte	0x02, 0x4a
	.zero		1
	.zero		1


	//----- nvinfo : EIATTR_EXIT_INSTR_OFFSETS
	.align		4
        /*0148*/ 	.byte	0x04, 0x1c
        /*014a*/ 	.short	(.L_331 - .L_330)


	//   ....[0]....
.L_330:
        /*014c*/ 	.word	0x00000120


	//   ....[1]....
        /*0150*/ 	.word	0x000021e0


	//----- nvinfo : EIATTR_CRS_STACK_SIZE
	.align		4
.L_331:
        /*0154*/ 	.byte	0x04, 0x1e
        /*0156*/ 	.short	(.L_333 - .L_332)
.L_332:
        /*0158*/ 	.word	0x00000000


	//----- nvinfo : EIATTR_CBANK_PARAM_SIZE
	.align		4
.L_333:
        /*015c*/ 	.byte	0x03, 0x19
        /*015e*/ 	.short	0x0052


	//----- nvinfo : EIATTR_PARAM_CBANK
	.align		4
        /*0160*/ 	.byte	0x04, 0x0a
        /*0162*/ 	.short	(.L_335 - .L_334)
	.align		4
.L_334:
        /*0164*/ 	.word	index@(.nv.constant0._Z19cudaUpdateFastBgGMMILi16EEvP6uchar4PhPiiiP6float4Pffffffffibb)
        /*0168*/ 	.short	0x0380
        /*016a*/ 	.short	0x0052


	//----- nvinfo : EIATTR_SW_WAR
	.align		4
.L_335:
        /*016c*/ 	.byte	0x04, 0x36
        /*016e*/ 	.short	(.L_337 - .L_336)
.L_336:
        /*0170*/ 	.word	0x00000008
.L_337:


//--------------------- .nv.info._Z19cudaUpdateFastBgGMMILi8EEvP6uchar4PhPiiiP6float4Pffffffffibb --------------------------
	.section	.nv.info._Z19cudaUpdateFastBgGMMILi8EEvP6uchar4PhPiiiP6float4Pffffffffibb,"",@"SHT_CUDA_INFO"
	.sectionflags	@""
	.align	4


	//----- nvinfo : EIATTR_CUDA_API_VERSION
	.align		4
        /*0000*/ 	.byte	0x04, 0x37
        /*0002*/ 	.short	(.L_339 - .L_338)
.L_338:
        /*0004*/ 	.word	0x00000082


	//----- nvinfo : EIATTR_KPARAM_INFO
	.align		4
.L_339:
        /*0008*/ 	.byte	0x04, 0x17
        /*000a*/ 	.short	(.L_341 - .L_340)
.L_340:
        /*000c*/ 	.word	0x00000000
        /*0010*/ 	.short	0x0010
        /*0012*/ 	.short	0x0051
        /*0014*/ 	.byte	0x00, 0xf0, 0x05, 0x00


	//----- nvinfo : EIATTR_KPARAM_INFO
	.align		4
.L_341:
        /*0018*/ 	.byte	0x04, 0x17
        /*001a*/ 	.short	(.L_343 - .L_342)
.L_342:
        /*001c*/ 	.word	0x00000000
        /*0020*/ 	.short	0x000f
        /*0022*/ 	.short	0x0050
        /*0024*/ 	.byte	0x00, 0xf0, 0x05, 0x00


	//----- nvinfo : EIATTR_KPARAM_INFO
	.align		4
.L_343:
        /*0028*/ 	.byte	0x04, 0x17
        /*002a*/ 	.short	(.L_345 - .L_344)
.L_344:
        /*002c*/ 	.word	0x00000000
        /*0030*/ 	.short	0x000e
        /*0032*/ 	.short	0x004c
        /*0034*/ 	.byte	0x00, 0xf0, 0x11, 0x00


	//----- nvinfo : EIATTR_KPARAM_INFO
	.align		4
.L_345:
        /*0038*/ 	.byte	0x04, 0x17
        /*003a*/ 	.short	(.L_347 - .L_346)
.L_346:
        /*003c*/ 	.word	0x00000000
        /*0040*/ 	.short	0x000d
        /*0042*/ 	.short	0x0048
        /*0044*/ 	.byte	0x00, 0xf0, 0x11, 0x00


	//----- nvinfo : EIATTR_KPARAM_INFO
	.align		4
.L_347:
        /*0048*/ 	.byte	0x04, 0x17
        /*004a*/ 	.short	(.L_349 - .L_348)
.L_348:
        /*004c*/ 	.word	0x00000000
        /*0050*/ 	.short	0x000c
        /*0052*/ 	.short	0x0044
        /*0054*/ 	.byte	0x00, 0xf0, 0x11, 0x00


	//----- nvinfo : EIATTR_KPARAM_INFO
	.align		4
.L_349:
        /*0058*/ 	.byte	0x04, 0x17
        /*005a*/ 	.short	(.L_351 - .L_350)
.L_350:
        /*005c*/ 	.word	0x00000000
        /*0060*/ 	.short	0x000b
        /*0062*/ 	.short	0x0040
        /*0064*/ 	.byte	0x00, 0xf0, 0x11, 0x00


	//----- nvinfo : EIATTR_KPARAM_INFO
	.align		4
.L_351:
        /*0068*/ 	.byte	0x04, 0x17
        /*006a*/ 	.short	(.L_353 - .L_352)
.L_352:
        /*006c*/ 	.word	0x00000000
        /*0070*/ 	.short	0x000a
        /*0072*/ 	.short	0x003c
        /*0074*/ 	.byte	0x00, 0xf0, 0x11, 0x00


	//----- nvinfo : EIATTR_KPARAM_INFO
	.align		4
.L_353:
        /*0078*/ 	.byte	0x04, 0x17
        /*007a*/ 	.short	(.L_355 - .L_354)
.L_354:
        /*007c*/ 	.word	0x00000000
        /*0080*/ 	.short	0x0009
        /*0082*/ 	.short	0x0038
        /*0084*/ 	.byte	0x00, 0xf0, 0x11, 0x00


	//----- nvinfo : EIATTR_KPARAM_INFO
	.align		4
.L_355:
        /*0088*/ 	.byte	0x04, 0x17
        /*008a*/ 	.short	(.L_357 - .L_356)
.L_356:
        /*008c*/ 	.word	0x00000000
        /*0090*/ 	.short	0x0008
        /*0092*/ 	.short	0x0034
        /*0094*/ 	.byte	0x00, 0xf0, 0x11, 0x00


	//----- nvinfo : EIATTR_KPARAM_INFO
	.align		4
.L_357:
        /*0098*/ 	.byte	0x04, 0x17
        /*009a*/ 	.short	(.L_359 - .L_358)
.L_358:
        /*009c*/ 	.word	0x00000000
        /*00a0*/ 	.short	0x0007
        /*00a2*/ 	.short	0x0030
        /*00a4*/ 	.byte	0x00, 0xf0, 0x11, 0x00


	//----- nvinfo : EIATTR_KPARAM_INFO
	.align		4
.L_359:
        /*00a8*/ 	.byte	0x04, 0x17
        /*00aa*/ 	.short	(.L_361 - .L_360)
.L_360:
        /*00ac*/ 	.word	0x00000000
        /*00b0*/ 	.short	0x0006
        /*00b2*/ 	.short	0x0028
        /*00b4*/ 	.byte	0x00, 0xf5, 0x21, 0x00


	//----- nvinfo : EIATTR_KPARAM_INFO
	.align		4
.L_361:
        /*00b8*/ 	.byte	0x04, 0x17
        /*00ba*/ 	.short	(.L_363 - .L_362)
.L_362:
        /*00bc*/ 	.word	0x00000000
        /*00c0*/ 	.short	0x0005
        /*00c2*/ 	.short	0x0020
        /*00c4*/ 	.byte	0x00, 0xf5, 0x21, 0x00


	//----- nvinfo : EIATTR_KPARAM_INFO
	.align		4
.L_363:
        /*00c8*/ 	.byte	0x04, 0x17
        /*00ca*/ 	.short	(.L_365 - .L_364)
.L_364:
        /*00cc*/ 	.word	0x00000000
        /*00d0*/ 	.short	0x0004
        /*00d2*/ 	.short	0x001c
        /*00d4*/ 	.byte	0x00, 0xf0, 0x11, 0x00


	//----- nvinfo : EIATTR_KPARAM_INFO
	.align		4
.L_365:
        /*00d8*/ 	.byte	0x04, 0x17
        /*00da*/ 	.short	(.L_367 - .L_366)
.L_366:
        /*00dc*/ 	.word	0x00000000
        /*00e0*/ 	.short	0x0003
        /*00e2*/ 	.short	0x0018
        /*00e4*/ 	.byte	0x00, 0xf0, 0x11, 0x00


	//----- nvinfo : EIATTR_KPARAM_INFO
	.align		4
.L_367:
        /*00e8*/ 	.byte	0x04, 0x17
        /*00ea*/ 	.short	(.L_369 - .L_368)
.L_368:
        /*00ec*/ 	.word	0x00000000
        /*00f0*/ 	.short	0x0002
        /*00f2*/ 	.short	0x0010
        /*00f4*/ 	.byte	0x00, 0xf5, 0x21, 0x00


	//----- nvinfo : EIATTR_KPARAM_INFO
	.align		4
.L_369:
        /*00f8*/ 	.byte	0x04, 0x17
        /*00fa*/ 	.short	(.L_371 - .L_370)
.L_370:
        /*00fc*/ 	.word	0x00000000
        /*0100*/ 	.short	0x0001
        /*0102*/ 	.short	0x0008
        /*0104*/ 	.byte	0x00, 0xf5, 0x21, 0x00


	//----- nvinfo : EIATTR_KPARAM_INFO
	.align		4
.L_371:
        /*0108*/ 	.byte	0x04, 0x17
        /*010a*/ 	.short	(.L_373 - .L_372)
.L_372:
        /*010c*/ 	.word	0x00000000
        /*0110*/ 	.short	0x0000
        /*0112*/ 	.short	0x0000
        /*0114*/ 	.byte	0x00, 0xf5, 0x21, 0x00


	//----- nvinfo : EIATTR_SPARSE_MMA_MASK
	.align		4
.L_373:
        /*0118*/ 	.byte	0x03, 0x50
        /*011a*/ 	.short	0x0000


	//----- nvinfo : EIATTR_MAXREG_COUNT
	.align		4
        /*011c*/ 	.byte	0x03, 0x1b
        /*011e*/ 	.short	0x00ff


	//----- nvinfo : EIATTR_NUM_BARRIERS
	.align		4
        /*0120*/ 	.byte	0x02, 0x4c
        /*0122*/ 	.byte	0x01
	.zero		1


	//----- nvinfo : EIATTR_MERCURY_ISA_VERSION
	.align		4
        /*0124*/ 	.byte	0x03, 0x5f
        /*0126*/ 	.short	0x0101


	//----- nvinfo : EIATTR_UNUSED_LOAD_BYTE_OFFSET
	.align		4
        /*0128*/ 	.byte	0x04, 0x44
        /*012a*/ 	.short	(.L_375 - .L_374)


	//   ....[0]....
.L_374:
        /*012c*/ 	.word	0x00000230
        /*0130*/ 	.word	0x00000007


	//   ....[1]....
        /*0134*/ 	.word	0x00001fb0
        /*0138*/ 	.word	0x00000fff


	//   ....[2]....
        /*013c*/ 	.word	0x000020b0
        /*0140*/ 	.word	0x00000fff


	//----- nvinfo : EIATTR_VRC_CTA_INIT_COUNT
	.align		4
.L_375:
        /*0144*/ 	.byte	0x02, 0x4a
	.zero		1
	.zero		1


	//----- nvinfo : EIATTR_EXIT_INSTR_OFFSETS
	.align		4
        /*0148*/ 	.byte	0x04, 0x1c
        /*014a*/ 	.short	(.L_377 - .L_376)


	//   ....[0]....
.L_376:
        /*014c*/ 	.word	0x00000120


	//   ....[1]....
        /*0150*/ 	.word	0x000021e0


	//----- nvinfo : EIATTR_CRS_STACK_SIZE
	.align		4
.L_377:
        /*0154*/ 	.byte	0x04, 0x1e
        /*0156*/ 	.short	(.L_379 - .L_378)
.L_378:
        /*0158*/ 	.word	0x00000000


	//----- nvinfo : EIATTR_CBANK_PARAM_SIZE
	.align		4
.L_379:
        /*015c*/ 	.byte	0x03, 0x19
        /*015e*/ 	.short	0x0052


	//----- nvinfo : EIATTR_PARAM_CBANK
	.align		4
        /*0160*/ 	.byte	0x04, 0x0a
        /*0162*/ 	.short	(.L_381 - .L_380)
	.align		4
.L_380:
        /*0164*/ 	.word	index@(.nv.constant0._Z19cudaUpdateFastBgGMMILi8EEvP6uchar4PhPiiiP6float4Pffffffffibb)
        /*0168*/ 	.short	0x0380
        /*016a*/ 	.short	0x0052


	//----- nvinfo : EIATTR_SW_WAR
	.align		4
.L_381:
        /*016c*/ 	.byte	0x04, 0x36
        /*016e*/ 	.short	(.L_383 - .L_382)
.L_382:
        /*0170*/ 	.word	0x00000008
.L_383:


//--------------------- .nv.info._Z11skin_kernelP6uchar4ii --------------------------
	.section	.nv.info._Z11skin_kernelP6uchar4ii,"",@"SHT_CUDA_INFO"
	.sectionflags	@""
	.align	4


	//----- nvinfo : EIATTR_CUDA_API_VERSION
	.align		4
        /*0000*/ 	.byte	0x04, 0x37
        /*0002*/ 	.short	(.L_385 - .L_384)
.L_384:
        /*0004*/ 	.word	0x00000082


	//----- nvinfo : EIATTR_KPARAM_INFO
	.align		4
.L_385:
        /*0008*/ 	.byte	0x04, 0x17
        /*000a*/ 	.short	(.L_387 - .L_386)
.L_386:
        /*000c*/ 	.word	0x00000000
        /*0010*/ 	.short	0x0002
        /*0012*/ 	.short	0x000c
        /*0014*/ 	.byte	0x00, 0xf0, 0x11, 0x00


	//----- nvinfo : EIATTR_KPARAM_INFO
	.align		4
.L_387:
        /*0018*/ 	.byte	0x04, 0x17
        /*001a*/ 	.short	(.L_389 - .L_388)
.L_388:
        /*001c*/ 	.word	0x00000000
        /*0020*/ 	.short	0x0001
        /*0022*/ 	.short	0x0008
        /*0024*/ 	.byte	0x00, 0xf0, 0x11, 0x00


	//----- nvinfo : EIATTR_KPARAM_INFO
	.align		4
.L_389:
        /*0028*/ 	.byte	0x04, 0x17
        /*002a*/ 	.short	(.L_391 - .L_390)
.L_390:
        /*002c*/ 	.word	0x00000000
        /*0030*/ 	.short	0x0000
        /*0032*/ 	.short	0x0000
        /*0034*/ 	.byte	0x00, 0xf5, 0x21, 0x00


	//----- nvinfo : EIATTR_SPARSE_MMA_MASK
	.align		4
.L_391:
        /*0038*/ 	.byte	0x03, 0x50
        /*003a*/ 	.short	0x0000


	//----- nvinfo : EIATTR_MAXREG_COUNT
	.align		4
        /*003c*/ 	.byte	0x03, 0x1b
        /*003e*/ 	.short	0x00ff


	//----- nvinfo : EIATTR_MERCURY_ISA_VERSION
	.align		4
        /*0040*/ 	.byte	0x03, 0x5f
        /*0042*/ 	.short	0x0101


	//----- nvinfo : EIATTR_VRC_CTA_INIT_COUNT
	.align		4
        /*0044*/ 	.byte	0x02, 0x4a
	.zero		1
	.zero		1


	//----- nvinfo : EIATTR_EXIT_INSTR_OFFSETS
	.align		4
        /*0048*/ 	.byte	0x04, 0x1c
        /*004a*/ 	.short	(.L_393 - .L_392)


	//   ....[0]....
.L_392:
        /*004c*/ 	.word	0x00000010


	//----- nvinfo : EIATTR_CBANK_PARAM_SIZE
	.align		4
.L_393:
        /*0050*/ 	.byte	0x03, 0x19
        /*0052*/ 	.short	0x0010


	//----- nvinfo : EIATTR_PARAM_CBANK
	.align		4
        /*0054*/ 	.byte	0x04, 0x0a
        /*0056*/ 	.short	(.L_395 - .L_394)
	.align		4
.L_394:
        /*0058*/ 	.word	index@(.nv.constant0._Z11skin_kernelP6uchar4ii)
        /*005c*/ 	.short	0x0380
        /*005e*/ 	.short	0x0010


	//----- nvinfo : EIATTR_SW_WAR
	.align		4
.L_395:
        /*0060*/ 	.byte	0x04, 0x36
        /*0062*/ 	.short	(.L_397 - .L_396)
.L_396:
        /*0064*/ 	.word	0x00000008
.L_397:


//--------------------- .nv.callgraph             --------------------------
	.section	.nv.callgraph,"",@"SHT_CUDA_CALLGRAPH"
	.align	4
	.sectionentsize	8
	.align		4
        /*0000*/ 	.word	0x00000000
	.align		4
        /*0004*/ 	.word	0xffffffff
	.align		4
        /*0008*/ 	.word	0x00000000
	.align		4
        /*000c*/ 	.word	0xfffffffe
	.align		4
        /*0010*/ 	.word	0x00000000
	.align		4
        /*0014*/ 	.word	0xfffffffd
	.align		4
        /*0018*/ 	.word	0x00000000
	.align		4
        /*001c*/ 	.word	0xfffffffc


//--------------------- .text._Z19cudaUpdateFastBgGMMILi512EEvP6uchar4PhPiiiP6float4Pffffffffibb --------------------------
	.section	.text._Z19cudaUpdateFastBgGMMILi512EEvP6uchar4PhPiiiP6float4Pffffffffibb,"ax",@progbits
	.align	128
        .global         _Z19cudaUpdateFastBgGMMILi512EEvP6uchar4PhPiiiP6float4Pffffffffibb
        .type           _Z19cudaUpdateFastBgGMMILi512EEvP6uchar4PhPiiiP6float4Pffffffffibb,@function
        .size           _Z19cudaUpdateFastBgGMMILi512EEvP6uchar4PhPiiiP6float4Pffffffffibb,(.L_x_463 - _Z19cudaUpdateFastBgGMMILi512EEvP6uchar4PhPiiiP6float4Pffffffffibb)
        .other          _Z19cudaUpdateFastBgGMMILi512EEvP6uchar4PhPiiiP6float4Pffffffffibb,@"STO_CUDA_ENTRY STV_DEFAULT"
_Z19cudaUpdateFastBgGMMILi512EEvP6uchar4PhPiiiP6float4Pffffffffibb:
.text._Z19cudaUpdateFastBgGMMILi512EEvP6uchar4PhPiiiP6float4Pffffffffibb:
[----:B------:R-:W-:Y:S01]  /*0000*/  LDC R1, c[0x0][0x37c] ;  /* 0x0000df00ff017b82 */ /* 0x000fe20000000800 */
[----:B------:R-:W0:Y:S07]  /*0010*/  S2R R5, SR_TID.X ;  /* 0x0000000000057919 */ /* 0x000e2e0000002100 */
[----:B------:R-:W1:Y:S01]  /*0020*/  S2UR UR5, SR_CgaCtaId ;  /* 0x00000000000579c3 */ /* 0x000e620000008800 */
[----:B------:R-:W-:-:S07]  /*0030*/  UMOV UR4, 0x400 ;  /* 0x0000040000047882 */ /* 0x000fce0000000000 */
[----:B------:R-:W2:Y:S01]  /*0040*/  LDC.64 R6, c[0x0][0x398] ;  /* 0x0000e600ff067b82 */ /* 0x000ea20000000a00 */
[----:B-1----:R-:W-:Y:S01]  /*0050*/  ULEA UR4, UR5, UR4, 0x18 ;  /* 0x0000000405047291 */ /* 0x002fe2000f8ec0ff */
[----:B0-----:R-:W-:-:S13]  /*0060*/  ISETP.NE.AND P0, PT, R5, RZ, PT ;  /* 0x000000ff0500720c */ /* 0x001fda0003f05270 */
[----:B------:R-:W0:Y:S01]  /*0070*/  @!P0 S2R R0, SR_CTAID.X ;  /* 0x0000000000008919 */ /* 0x000e220000002500 */
[----:B------:R-:W0:Y:S02]  /*0080*/  @!P0 LDC R3, c[0x0][0x39c] ;  /* 0x0000e700ff038b82 */ /* 0x000e240000000800 */
[----:B0-----:R-:W-:-:S05]  /*0090*/  @!P0 IMAD R0, R0, R3, RZ ;  /* 0x0000000300008224 */ /* 0x001fca00078e02ff */
[----:B------:R-:W-:-:S05]  /*00a0*/  @!P0 SHF.L.U32 R0, R0, 0x9, RZ ;  /* 0x0000000900008819 */ /* 0x000fca00000006ff */
[----:B------:R-:W-:Y:S01]  /*00b0*/  @!P0 STS [UR4], R0 ;  /* 0x00000000ff008988 */ /* 0x000fe20008000804 */
[----:B------:R-:W-:Y:S06]  /*00c0*/  BAR.SYNC.DEFER_BLOCKING 0x0 ;  /* 0x0000000000007b1d */ /* 0x000fec0000010000 */
[----:B------:R-:W2:Y:S02]  /*00d0*/  LDS R2, [UR4] ;  /* 0x00000004ff027984 */ /* 0x000ea40008000800 */
[----:B--2---:R-:W-:Y:S01]  /*00e0*/  IMAD R3, R7, 0x200, R2 ;  /* 0x0000020007037824 */ /* 0x004fe200078e0202 */
[----:B------:R-:W-:-:S04]  /*00f0*/  IADD3 R5, PT, PT, R2, R5, RZ ;  /* 0x0000000502057210 */ /* 0x000fc80007ffe0ff */
[----:B------:R-:W-:-:S04]  /*0100*/  VIMNMX R2, PT, PT, R3, R6, PT ;  /* 0x0000000603027248 */ /* 0x000fc80003fe0100 */
[----:B------:R-:W-:-:S13]  /*0110*/  ISETP.GE.AND P0, PT, R5, R2, PT ;  /* 0x000000020500720c */ /* 0x000fda0003f06270 */
[----:B------:R-:W-:Y:S05]  /*0120*/  @P0 EXIT ;  /* 0x000000000000094d */ /* 0x000fea0003800000 */
[----:B------:R-:W0:Y:S01]  /*0130*/  LDC.64 R6, c[0x0][0x390] ;  /* 0x0000e400ff067b82 */ /* 0x000e220000000a00 */
[----:B------:R-:W1:Y:S01]  /*0140*/  LDCU.64 UR4, c[0x0][0x388] ;  /* 0x00007100ff0477ac */ /* 0x000e620008000a00 */
[----:B------:R-:W2:Y:S06]  /*0150*/  LDCU.64 UR6, c[0x0][0x358] ;  /* 0x00006b00ff0677ac */ /* 0x000eac0008000a00 */
[----:B------:R-:W3:Y:S01]  /*0160*/  LDC.64 R8, c[0x0][0x380] ;  /* 0x0000e000ff087b82 */ /* 0x000ee20000000a00 */
[----:B------:R-:W4:Y:S07]  /*0170*/  LDCU UR10, c[0x0][0x398] ;  /* 0x00007300ff0a77ac */ /* 0x000f2e0008000800 */
[----:B------:R-:W5:Y:S01]  /*0180*/  LDC R4, c[0x0][0x3b4] ;  /* 0x0000ed00ff047b82 */ /* 0x000f620000000800 */
[----:B-1----:R-:W-:-:S04]  /*0190*/  IADD3 R24, P0, PT, R5, UR4, RZ ;  /* 0x0000000405187c10 */ /* 0x002fc8000ff1e0ff */
[C---:B------:R-:W-:Y:S01]  /*01a0*/  LEA.HI.X.SX32 R25, R5.reuse, UR5, 0x1, P0 ;  /* 0x0000000505197c11 */ /* 0x040fe200080f0eff */
[----:B0-----:R-:W-:-:S04]  /*01b0*/  IMAD.WIDE R6, R5, 0x4, R6 ;  /* 0x0000000405067825 */ /* 0x001fc800078e0206 */
[----:B------:R-:W-:Y:S01]  /*01c0*/  IMAD.MOV.U32 R16, RZ, RZ, R6 ;  /* 0x000000ffff107224 */ /* 0x000fe200078e0006 */
[----:B------:R-:W-:Y:S01]  /*01d0*/  MOV R17, R7 ;  /* 0x0000000700117202 */ /* 0x000fe20000000f00 */
[----:B---3--:R-:W-:-:S04]  /*01e0*/  IMAD.WIDE R8, R5, 0x4, R8 ;  /* 0x0000000405087825 */ /* 0x008fc800078e0208 */
[----:B------:R-:W-:Y:S01]  /*01f0*/  IMAD.MOV.U32 R18, RZ, RZ, R8 ;  /* 0x000000ffff127224 */ /* 0x000fe200078e0008 */
[----:B------:R-:W-:Y:S01]  /*0200*/  MOV R19, R9 ;  /* 0x0000000900137202 */ /* 0x000fe20000000f00 */
[----:B--2-45:R-:W-:-:S07]  /*0210*/  FADD R4, -R4, 1 ;  /* 0x3f80000004047421 */ /* 0x034fce0000000100 */
.L_x_53:
[----:B--2---:R-:W2:Y:S04]  /*0220*/  LDG.E R7, desc[UR6][R16.64] ;  /* 0x0000000610077981 */ /* 0x004ea8000c1e1900 */
[----:B---3--:R-:W3:Y:S01]  /*0230*/  LDG.E R0, desc[UR6][R18.64] ;  /* 0x0000000612007981 */ /* 0x008ee2000c1e1900 */
[----:B------:R-:W-:Y:S01]  /*0240*/  BSSY.RECONVERGENT B2, `(.L_x_0) ;  /* 0x0000085000027945 */ /* 0x000fe20003800200 */
[----:B------:R-:W-:Y:S01]  /*0250*/  HFMA2 R6, -RZ, RZ, 0, 0 ;  /* 0x00000000ff067431 */ /* 0x000fe200000001ff */
[----:B------:R-:W-:Y:S01]  /*0260*/  PLOP3.LUT P0, PT, PT, PT, PT, 0x80, 0x8 ;  /* 0x000000000008781c */ /* 0x000fe20003f0f070 */
[----:B----4-:R-:W-:Y:S01]  /*0270*/  IMAD.MOV.U32 R15, RZ, RZ, RZ ;  /* 0x000000ffff0f7224 */ /* 0x010fe200078e00ff */
[----:B--2---:R-:W-:Y:S02]  /*0280*/  ISETP.GE.AND P1, PT, R7, 0x1, PT ;  /* 0x000000010700780c */ /* 0x004fe40003f26270 */
[----:B---3--:R-:W-:-:S02]  /*0290*/  PRMT R14, R0, 0x7770, RZ ;  /* 0x00007770000e7816 */ /* 0x008fc400000000ff */
[C---:B------:R-:W-:Y:S02]  /*02a0*/  PRMT R12, R0.reuse, 0x7772, RZ ;  /* 0x00007772000c7816 */ /* 0x040fe400000000ff */
[----:B------:R-:W-:Y:S02]  /*02b0*/  PRMT R13, R0, 0x7771, RZ ;  /* 0x00007771000d7816 */ /* 0x000fe400000000ff */
[----:B------:R-:W-:Y:S02]  /*02c0*/  I2FP.F32.U32 R14, R14 ;  /* 0x0000000e000e7245 */ /* 0x000fe40000201000 */
[----:B------:R-:W-:Y:S02]  /*02d0*/  I2FP.F32.U32 R12, R12 ;  /* 0x0000000c000c7245 */ /* 0x000fe40000201000 */
[----:B------:R-:W-:Y:S01]  /*02e0*/  I2FP.F32.U32 R13, R13 ;  /* 0x0000000d000d7245 */ /* 0x000fe20000201000 */
[----:B-1----:R-:W-:Y:S06]  /*02f0*/  @!P1 BRA `(.L_x_1) ;  /* 0x0000000400e49947 */ /* 0x002fec0003800000 */
[----:B------:R-:W-:Y:S01]  /*0300*/  PRMT R0, RZ, 0x7610, R0 ;  /* 0x00007610ff007816 */ /* 0x000fe20000000000 */
[----:B------:R-:W-:Y:S01]  /*0310*/  IMAD.MOV.U32 R15, RZ, RZ, RZ ;  /* 0x000000ffff0f7224 */ /* 0x000fe200078e00ff */
[----:B------:R-:W-:Y:S01]  /*0320*/  MOV R28, RZ ;  /* 0x000000ff001c7202 */ /* 0x000fe20000000f00 */
[----:B------:R-:W-:-:S07]  /*0330*/  IMAD.MOV.U32 R6, RZ, RZ, RZ ;  /* 0x000000ffff067224 */ /* 0x000fce00078e00ff */
.L_x_11:
[----:B0-----:R-:W0:Y:S01]  /*0340*/  LDC.64 R26, c[0x0][0x3a8] ;  /* 0x0000ea00ff1a7b82 */ /* 0x001e220000000a00 */
[----:B-1----:R-:W1:Y:S02]  /*0350*/  LDCU UR4, c[0x0][0x398] ;  /* 0x00007300ff0477ac */ /* 0x002e640008000800 */
[----:B-1----:R-:W-:-:S04]  /*0360*/  IMAD R29, R28, UR4, R5 ;  /* 0x000000041c1d7c24 */ /* 0x002fc8000f8e0205 */
[----:B0-----:R-:W-:-:S05]  /*0370*/  IMAD.WIDE R26, R29, 0x4, R26 ;  /* 0x000000041d1a7825 */ /* 0x001fca00078e021a */
[----:B------:R0:W5:Y:S01]  /*0380*/  LDG.E R3, desc[UR6][R26.64] ;  /* 0x000000061a037981 */ /* 0x000162000c1e1900 */
[----:B------:R-:W-:Y:S01]  /*0390*/  LOP3.LUT P0, RZ, R0, 0xff, RZ, 0xc0, !PT ;  /* 0x000000ff00ff7812 */ /* 0x000fe2000780c0ff */
[----:B------:R-:W-:-:S12]  /*03a0*/  BSSY.RECONVERGENT B3, `(.L_x_2) ;  /* 0x0000069000037945 */ /* 0x000fd80003800200 */
[----:B0-----:R-:W-:Y:S05]  /*03b0*/  @P0 BRA `(.L_x_3) ;  /* 0x0000000400780947 */ /* 0x001fea0003800000 */
[----:B------:R-:W0:Y:S01]  /*03c0*/  LDC.64 R20, c[0x0][0x3a0] ;  /* 0x0000e800ff147b82 */ /* 0x000e220000000a00 */
[----:B------:R-:W1:Y:S01]  /*03d0*/  LDCU.64 UR8, c[0x0][0x3b8] ;  /* 0x00007700ff0877ac */ /* 0x000e620008000a00 */
[----:B------:R-:W2:Y:S01]  /*03e0*/  LDCU UR4, c[0x0][0x3c0] ;  /* 0x00007800ff0477ac */ /* 0x000ea20008000800 */
[----:B0-----:R-:W-:-:S05]  /*03f0*/  IMAD.WIDE R20, R29, 0x10, R20 ;  /* 0x000000101d147825 */ /* 0x001fca00078e0214 */
[----:B------:R-:W3:Y:S01]  /*0400*/  LDG.E.128 R8, desc[UR6][R20.64] ;  /* 0x0000000614087981 */ /* 0x000ee2000c1e1d00 */
[----:B-1----:R-:W-:Y:S01]  /*0410*/  FSETP.GEU.AND P0, PT, R15, UR9, PT ;  /* 0x000000090f007c0b */ /* 0x002fe2000bf0e000 */
[----:B---3--:R-:W-:Y:S01]  /*0420*/  FADD R32, -R13, R9 ;  /* 0x000000090d207221 */ /* 0x008fe20000000100 */
[----:B------:R-:W-:Y:S01]  /*0430*/  FADD R35, -R12, R8 ;  /* 0x000000080c237221 */ /* 0x000fe20000000100 */
[----:B------:R-:W-:Y:S01]  /*0440*/  FADD R31, -R14, R10 ;  /* 0x0000000a0e1f7221 */ /* 0x000fe20000000100 */
[C---:B------:R-:W-:Y:S01]  /*0450*/  FMUL R33, R11.reuse, UR8 ;  /* 0x000000080b217c20 */ /* 0x040fe20008400000 */
[----:B------:R-:W-:Y:S01]  /*0460*/  FMUL R0, R32, R32 ;  /* 0x0000002020007220 */ /* 0x000fe20000400000 */
[----:B--2---:R-:W-:-:S03]  /*0470*/  FMUL R23, R11, UR4 ;  /* 0x000000040b177c20 */ /* 0x004fc60008400000 */
[----:B------:R-:W-:-:S04]  /*0480*/  FFMA R0, R35, R35, R0 ;  /* 0x0000002323007223 */ /* 0x000fc80000000000 */
[----:B------:R-:W-:-:S05]  /*0490*/  FFMA R34, R31, R31, R0 ;  /* 0x0000001f1f227223 */ /* 0x000fca0000000000 */
[C---:B------:R-:W-:Y:S02]  /*04a0*/  FSETP.GEU.AND P2, PT, R34.reuse, R33, PT ;  /* 0x000000212200720b */ /* 0x040fe40003f4e000 */
[----:B------:R-:W-:-:S04]  /*04b0*/  FSETP.GEU.AND P1, PT, R34, R23, PT ;  /* 0x000000172200720b */ /* 0x000fc80003f2e000 */
[----:B------:R-:W-:-:S07]  /*04c0*/  @!P0 SEL R6, R6, 0x1, P1 ;  /* 0x0000000106068807 */ /* 0x000fce0000800000 */
[----:B------:R-:W-:Y:S05]  /*04d0*/  @P2 BRA `(.L_x_4) ;  /* 0x0000000400082947 */ /* 0x000fea0003800000 */
[----:B------:R-:W0:Y:S01]  /*04e0*/  LDCU UR4, c[0x0][0x3b4] ;  /* 0x00007680ff0477ac */ /* 0x000e220008000800 */
[----:B-----5:R-:W1:Y:S01]  /*04f0*/  MUFU.RCP R0, R3 ;  /* 0x0000000300007308 */ /* 0x020e620000001000 */
[----:B------:R-:W-:Y:S01]  /*0500*/  BSSY.RECONVERGENT B4, `(.L_x_5) ;  /* 0x000000d000047945 */ /* 0x000fe20003800200 */
[----:B0-----:R-:W-:Y:S01]  /*0510*/  MOV R30, UR4 ;  /* 0x00000004001e7c02 */ /* 0x001fe20008000f00 */
[----:B-1----:R-:W-:-:S05]  /*0520*/  FFMA R23, -R3, R0, 1 ;  /* 0x3f80000003177423 */ /* 0x002fca0000000100 */
[----:B------:R-:W0:Y:S01]  /*0530*/  FCHK P0, R30, R3 ;  /* 0x000000031e007302 */ /* 0x000e220000000000 */
[----:B------:R-:W-:-:S04]  /*0540*/  FFMA R0, R0, R23, R0 ;  /* 0x0000001700007223 */ /* 0x000fc80000000000 */
[----:B------:R-:W-:-:S04]  /*0550*/  FFMA R22, R0, UR4, RZ ;  /* 0x0000000400167c23 */ /* 0x000fc800080000ff */
[----:B------:R-:W-:-:S04]  /*0560*/  FFMA R23, -R3, R22, UR4 ;  /* 0x0000000403177e23 */ /* 0x000fc80008000116 */
[----:B------:R-:W-:Y:S01]  /*0570*/  FFMA R0, R0, R23, R22 ;  /* 0x0000001700007223 */ /* 0x000fe20000000016 */
[----:B0-----:R-:W-:Y:S06]  /*0580*/  @!P0 BRA `(.L_x_6) ;  /* 0x0000000000108947 */ /* 0x001fec0003800000 */
[----:B------:R-:W0:Y:S01]  /*0590*/  LDCU UR4, c[0x0][0x3b4] ;  /* 0x00007680ff0477ac */ /* 0x000e220008000800 */
[----:B------:R-:W-:Y:S01]  /*05a0*/  MOV R22, 0x5d0 ;  /* 0x000005d000167802 */ /* 0x000fe20000000f00 */
[----:B0-----:R-:W-:-:S07]  /*05b0*/  IMAD.U32 R0, RZ, RZ, UR4 ;  /* 0x00000004ff007e24 */ /* 0x001fce000f8e00ff */
[----:B------:R-:W-:Y:S05]  /*05c0*/  CALL.REL.NOINC `($__internal_0_$__cuda_sm3x_div_rn_noftz_f32_slowpath) ;  /* 0x0000001c00087944 */ /* 0x000fea0003c00000 */
.L_x_6:
[----:B------:R-:W-:Y:S05]  /*05d0*/  BSYNC.RECONVERGENT B4 ;  /* 0x0000000000047941 */ /* 0x000fea0003800200 */
.L_x_5:
[----:B------:R-:W0:Y:S01]  /*05e0*/  LDC.64 R22, c[0x0][0x3b0] ;  /* 0x0000ec00ff167b82 */ /* 0x000e220000000a00 */
[----:B------:R-:W-:Y:S01]  /*05f0*/  FADD R34, -R11, R34 ;  /* 0x000000220b227221 */ /* 0x000fe20000000100 */
[-C--:B------:R-:W-:Y:S01]  /*0600*/  FFMA R8, R35, -R0.reuse, R8 ;  /* 0x8000000023087223 */ /* 0x080fe20000000008 */
[-C--:B------:R-:W-:Y:S01]  /*0610*/  FFMA R9, R32, -R0.reuse, R9 ;  /* 0x8000000020097223 */ /* 0x080fe20000000009 */
[-C--:B------:R-:W-:Y:S01]  /*0620*/  FFMA R10, R31, -R0.reuse, R10 ;  /* 0x800000001f0a7223 */ /* 0x080fe2000000000a */
[----:B------:R-:W-:Y:S01]  /*0630*/  FFMA R34, R34, R0, R11 ;  /* 0x0000000022227223 */ /* 0x000fe2000000000b */
[----:B------:R-:W1:Y:S01]  /*0640*/  LDCU UR4, c[0x0][0x3c4] ;  /* 0x00007880ff0477ac */ /* 0x000e620008000800 */
[----:B------:R-:W-:Y:S03]  /*0650*/  BSSY.RECONVERGENT B0, `(.L_x_7) ;  /* 0x0000029000007945 */ /* 0x000fe60003800200 */
[----:B------:R-:W-:Y:S01]  /*0660*/  FSETP.GEU.AND P1, PT, R34, 4, PT ;  /* 0x408000002200780b */ /* 0x000fe20003f2e000 */
[----:B0-----:R-:W-:Y:S01]  /*0670*/  FMUL R11, R22, 5 ;  /* 0x40a00000160b7820 */ /* 0x001fe20000400000 */
[----:B------:R-:W-:-:S02]  /*0680*/  HFMA2 R22, -RZ, RZ, 0, 5.9604644775390625e-08 ;  /* 0x00000001ff167431 */ /* 0x000fc400000001ff */
[----:B-1----:R-:W-:Y:S02]  /*0690*/  FFMA R0, R4, R3, UR4 ;  /* 0x0000000404007e23 */ /* 0x002fe40008000003 */
[----:B------:R-:W-:Y:S02]  /*06a0*/  FSETP.GT.AND P0, PT, R34, R11, PT ;  /* 0x0000000b2200720b */ /* 0x000fe40003f04000 */
[----:B------:R-:W-:Y:S02]  /*06b0*/  FADD R3, R0, R23 ;  /* 0x0000001700037221 */ /* 0x000fe40000000000 */
[----:B------:R-:W-:Y:S02]  /*06c0*/  FSEL R11, R11, R34, P0 ;  /* 0x000000220b0b7208 */ /* 0x000fe40000000000 */
[----:B------:R-:W-:Y:S02]  /*06d0*/  PLOP3.LUT P0, PT, PT, PT, PT, 0x8, 0x80 ;  /* 0x000000000080781c */ /* 0x000fe40003f0e170 */
[----:B------:R-:W-:-:S02]  /*06e0*/  FSEL R11, R11, 4, P1 ;  /* 0x408000000b0b7808 */ /* 0x000fc40000800000 */
[----:B------:R-:W-:Y:S02]  /*06f0*/  ISETP.NE.AND P1, PT, R28, RZ, PT ;  /* 0x000000ff1c00720c */ /* 0x000fe40003f25270 */
[----:B------:R-:W-:Y:S01]  /*0700*/  PRMT R0, R22, 0x7610, R0 ;  /* 0x0000761016007816 */ /* 0x000fe20000000000 */
[----:B------:R0:W-:Y:S10]  /*0710*/  STG.E.128 desc[UR6][R20.64], R8 ;  /* 0x0000000814007986 */ /* 0x0001f4000c101d06 */
[----:B------:R-:W-:Y:S05]  /*0720*/  @!P1 BRA `(.L_x_8) ;  /* 0x00000000006c9947 */ /* 0x000fea0003800000 */
[----:B------:R-:W1:Y:S01]  /*0730*/  LDCU UR4, c[0x0][0x398] ;  /* 0x00007300ff0477ac */ /* 0x000e620008000800 */
[----:B0-----:R-:W-:Y:S01]  /*0740*/  VIADD R8, R28, 0xffffffff ;  /* 0xffffffff1c087836 */ /* 0x001fe20000000000 */
[----:B------:R-:W-:-:S03]  /*0750*/  MOV R36, R28 ;  /* 0x0000001c00247202 */ /* 0x000fc60000000f00 */
[----:B-1----:R-:W-:-:S07]  /*0760*/  IMAD R37, R8, UR4, R5 ;  /* 0x0000000408257c24 */ /* 0x002fce000f8e0205 */
.L_x_9:
[----:B-1----:R-:W0:Y:S02]  /*0770*/  LDC.64 R30, c[0x0][0x3a8] ;  /* 0x0000ea00ff1e7b82 */ /* 0x002e240000000a00 */
[----:B0-----:R-:W-:-:S05]  /*0780*/  IMAD.WIDE R30, R37, 0x4, R30 ;  /* 0x00000004251e7825 */ /* 0x001fca00078e021e */
[----:B------:R-:W2:Y:S02]  /*0790*/  LDG.E R8, desc[UR6][R30.64] ;  /* 0x000000061e087981 */ /* 0x000ea4000c1e1900 */
[----:B--2---:R-:W-:-:S13]  /*07a0*/  FSETP.GEU.AND P1, PT, R3, R8, PT ;  /* 0x000000080300720b */ /* 0x004fda0003f2e000 */
[----:B------:R-:W-:Y:S05]  /*07b0*/  @!P1 BRA `(.L_x_8) ;  /* 0x0000000000489947 */ /* 0x000fea0003800000 */
[----:B------:R-:W0:Y:S08]  /*07c0*/  LDC.64 R34, c[0x0][0x3a0] ;  /* 0x0000e800ff227b82 */ /* 0x000e300000000a00 */
[----:B------:R-:W1:Y:S01]  /*07d0*/  LDC R40, c[0x0][0x398] ;  /* 0x0000e600ff287b82 */ /* 0x000e620000000800 */
[----:B0-----:R-:W-:-:S04]  /*07e0*/  IMAD.WIDE R32, R37, 0x10, R34 ;  /* 0x0000001025207825 */ /* 0x001fc800078e0222 */
[----:B------:R-:W-:Y:S01]  /*07f0*/  IMAD.WIDE R34, R29, 0x10, R34 ;  /* 0x000000101d227825 */ /* 0x000fe200078e0222 */
[----:B------:R-:W2:Y:S04]  /*0800*/  LDG.E.128 R8, desc[UR6][R32.64] ;  /* 0x0000000620087981 */ /* 0x000ea8000c1e1d00 */
[----:B------:R-:W3:Y:S01]  /*0810*/  LDG.E.128 R20, desc[UR6][R34.64] ;  /* 0x0000000622147981 */ /* 0x000ee2000c1e1d00 */
[----:B-1----:R-:W-:-:S03]  /*0820*/  IMAD.WIDE R38, R40, 0x4, R30 ;  /* 0x0000000428267825 */ /* 0x002fc600078e021e */
[----:B--2---:R1:W-:Y:S04]  /*0830*/  STG.E.128 desc[UR6][R34.64], R8 ;  /* 0x0000000822007986 */ /* 0x0043e8000c101d06 */
[----:B---3--:R1:W-:Y:S04]  /*0840*/  STG.E.128 desc[UR6][R32.64], R20 ;  /* 0x0000001420007986 */ /* 0x0083e8000c101d06 */
[----:B------:R-:W2:Y:S04]  /*0850*/  LDG.E R43, desc[UR6][R30.64] ;  /* 0x000000061e2b7981 */ /* 0x000ea8000c1e1900 */
[----:B------:R-:W3:Y:S01]  /*0860*/  LDG.E R41, desc[UR6][R38.64] ;  /* 0x0000000626297981 */ /* 0x000ee2000c1e1900 */
[C---:B------:R-:W-:Y:S01]  /*0870*/  ISETP.GT.AND P1, PT, R36.reuse, 0x1, PT ;  /* 0x000000012400780c */ /* 0x040fe20003f24270 */
[----:B------:R-:W-:Y:S01]  /*0880*/  VIADD R36, R36, 0xffffffff ;  /* 0xffffffff24247836 */ /* 0x000fe20000000000 */
[----:B------:R-:W-:Y:S01]  /*0890*/  IADD3 R29, PT, PT, R29, -R40, RZ ;  /* 0x800000281d1d7210 */ /* 0x000fe20007ffe0ff */
[----:B------:R-:W-:Y:S01]  /*08a0*/  IMAD.IADD R37, R37, 0x1, -R40 ;  /* 0x0000000125257824 */ /* 0x000fe200078e0a28 */
[----:B--2---:R1:W-:Y:S04]  /*08b0*/  STG.E desc[UR6][R38.64], R43 ;  /* 0x0000002b26007986 */ /* 0x0043e8000c101906 */
[----:B---3--:R1:W-:Y:S05]  /*08c0*/  STG.E desc[UR6][R30.64], R41 ;  /* 0x000000291e007986 */ /* 0x0083ea000c101906 */
[----:B------:R-:W-:Y:S05]  /*08d0*/  @P1 BRA `(.L_x_9) ;  /* 0xfffffffc00a41947 */ /* 0x000fea000383ffff */
.L_x_8:
[----:B------:R-:W-:Y:S05]  /*08e0*/  BSYNC.RECONVERGENT B0 ;  /* 0x0000000000007941 */ /* 0x000fea0003800200 */
.L_x_7:
[----:B------:R-:W-:Y:S05]  /*08f0*/  BRA `(.L_x_10) ;  /* 0x00000000004c7947 */ /* 0x000fea0003800000 */
.L_x_4:
[----:B------:R-:W0:Y:S01]  /*0900*/  LDCU UR4, c[0x0][0x3c4] ;  /* 0x00007880ff0477ac */ /* 0x000e220008000800 */
[----:B------:R-:W-:Y:S02]  /*0910*/  IADD3 R8, PT, PT, R7, -0x1, RZ ;  /* 0xffffffff07087810 */ /* 0x000fe40007ffe0ff */
[----:B------:R-:W-:Y:S02]  /*0920*/  PLOP3.LUT P0, PT, PT, PT, PT, 0x80, 0x8 ;  /* 0x000000000008781c */ /* 0x000fe40003f0f070 */
[----:B------:R-:W-:Y:S01]  /*0930*/  PRMT R0, RZ, 0x7610, R0 ;  /* 0x00007610ff007816 */ /* 0x000fe20000000000 */
[----:B0----5:R-:W-:-:S05]  /*0940*/  FFMA R3, R4, R3, UR4 ;  /* 0x0000000404037e23 */ /* 0x021fca0008000003 */
[----:B------:R-:W-:-:S04]  /*0950*/  FSETP.GEU.AND P1, PT, R3, -UR4, PT ;  /* 0x8000000403007c0b */ /* 0x000fc8000bf2e000 */
[----:B------:R-:W-:-:S09]  /*0960*/  FSEL R3, R3, RZ, P1 ;  /* 0x000000ff03037208 */ /* 0x000fd20000800000 */
[----:B------:R-:W-:-:S05]  /*0970*/  @P1 IMAD.MOV R8, RZ, RZ, R7 ;  /* 0x000000ffff081224 */ /* 0x000fca00078e0207 */
[----:B------:R-:W-:Y:S01]  /*0980*/  MOV R7, R8 ;  /* 0x0000000800077202 */ /* 0x000fe20000000f00 */
[----:B------:R-:W-:Y:S06]  /*0990*/  BRA `(.L_x_10) ;  /* 0x0000000000247947 */ /* 0x000fec0003800000 */
.L_x_3:
[----:B------:R-:W0:Y:S01]  /*09a0*/  LDCU UR4, c[0x0][0x3c4] ;  /* 0x00007880ff0477ac */ /* 0x000e220008000800 */
[----:B------:R-:W-:Y:S02]  /*09b0*/  VIADD R8, R7, 0xffffffff ;  /* 0xffffffff07087836 */ /* 0x000fe40000000000 */
[----:B------:R-:W-:Y:S01]  /*09c0*/  HFMA2 R0, -RZ, RZ, 0, 5.9604644775390625e-08 ;  /* 0x00000001ff007431 */ /* 0x000fe200000001ff */
[----:B------:R-:W-:Y:S01]  /*09d0*/  PLOP3.LUT P0, PT, PT, PT, PT, 0x8, 0x80 ;  /* 0x000000000080781c */ /* 0x000fe20003f0e170 */
[----:B0----5:R-:W-:-:S05]  /*09e0*/  FFMA R3, R4, R3, UR4 ;  /* 0x0000000404037e23 */ /* 0x021fca0008000003 */
[----:B------:R-:W-:-:S04]  /*09f0*/  FSETP.GEU.AND P1, PT, R3, -UR4, PT ;  /* 0x8000000403007c0b */ /* 0x000fc8000bf2e000 */
[----:B------:R-:W-:-:S09]  /*0a00*/  FSEL R3, R3, RZ, P1 ;  /* 0x000000ff03037208 */ /* 0x000fd20000800000 */
[----:B------:R-:W-:-:S05]  /*0a10*/  @P1 IMAD.MOV R8, RZ, RZ, R7 ;  /* 0x000000ffff081224 */ /* 0x000fca00078e0207 */
[----:B------:R-:W-:-:S07]  /*0a20*/  MOV R7, R8 ;  /* 0x0000000800077202 */ /* 0x000fce0000000f00 */
.L_x_10:
[----:B------:R-:W-:Y:S05]  /*0a30*/  BSYNC.RECONVERGENT B3 ;  /* 0x0000000000037941 */ /* 0x000fea0003800200 */
.L_x_2:
[----:B------:R2:W-:Y:S01]  /*0a40*/  STG.E desc[UR6][R26.64], R3 ;  /* 0x000000031a007986 */ /* 0x0005e2000c101906 */
[----:B------:R-:W-:Y:S02]  /*0a50*/  VIADD R28, R28, 0x1 ;  /* 0x000000011c1c7836 */ /* 0x000fe40000000000 */
[----:B------:R-:W-:-:S03]  /*0a60*/  FADD R15, R3, R15 ;  /* 0x0000000f030f7221 */ /* 0x000fc60000000000 */
[----:B------:R-:W-:-:S13]  /*0a70*/  ISETP.GE.AND P1, PT, R28, R7, PT ;  /* 0x000000071c00720c */ /* 0x000fda0003f26270 */
[----:B--2---:R-:W-:Y:S05]  /*0a80*/  @!P1 BRA `(.L_x_11) ;  /* 0xfffffff8002c9947 */ /* 0x004fea000383ffff */
.L_x_1:
[----:B------:R-:W-:Y:S05]  /*0a90*/  BSYNC.RECONVERGENT B2 ;  /* 0x0000000000027941 */ /* 0x000fea0003800200 */
.L_x_0:
[----:B------:R-:W-:Y:S01]  /*0aa0*/  ISETP.GE.AND P1, PT, R7, 0x1, PT ;  /* 0x000000010700780c */ /* 0x000fe20003f26270 */
[----:B------:R-:W-:-:S12]  /*0ab0*/  BSSY.RECONVERGENT B2, `(.L_x_12) ;  /* 0x0000097000027945 */ /* 0x000fd80003800200 */
[----:B------:R-:W-:Y:S05]  /*0ac0*/  @!P1 BRA `(.L_x_13) ;  /* 0x0000000800549947 */ /* 0x000fea0003800000 */
[C---:B------:R-:W-:Y:S01]  /*0ad0*/  ISETP.GE.U32.AND P1, PT, R7.reuse, 0x4, PT ;  /* 0x000000040700780c */ /* 0x040fe20003f26070 */
[----:B------:R-:W-:Y:S01]  /*0ae0*/  BSSY.RECONVERGENT B3, `(.L_x_14) ;  /* 0x0000055000037945 */ /* 0x000fe20003800200 */
[----:B------:R-:W-:Y:S01]  /*0af0*/  HFMA2 R0, -RZ, RZ, 0, 0 ;  /* 0x00000000ff007431 */ /* 0x000fe200000001ff */
[----:B01----:R-:W-:-:S10]  /*0b00*/  LOP3.LUT R9, R7, 0x3, RZ, 0xc0, !PT ;  /* 0x0000000307097812 */ /* 0x003fd400078ec0ff */
[----:B------:R-:W-:Y:S05]  /*0b10*/  @!P1 BRA `(.L_x_15) ;  /* 0x0000000400449947 */ /* 0x000fea0003800000 */
[----:B------:R-:W0:Y:S01]  /*0b20*/  LDC R8, c[0x0][0x398] ;  /* 0x0000e600ff087b82 */ /* 0x000e220000000800 */
[----:B------:R-:W-:Y:S01]  /*0b30*/  BSSY.RECONVERGENT B4, `(.L_x_16) ;  /* 0x000004e000047945 */ /* 0x000fe20003800200 */
[----:B------:R-:W-:-:S06]  /*0b40*/  IMAD.MOV.U32 R10, RZ, RZ, RZ ;  /* 0x000000ffff0a7224 */ /* 0x000fcc00078e00ff */
[----:B------:R-:W1:Y:S02]  /*0b50*/  LDC.64 R20, c[0x0][0x3a8] ;  /* 0x0000ea00ff147b82 */ /* 0x000e640000000a00 */
.L_x_25:
[----:B------:R-:W-:-:S04]  /*0b60*/  IMAD R29, R10, UR10, R5 ;  /* 0x0000000a0a1d7c24 */ /* 0x000fc8000f8e0205 */
[----:B-1----:R-:W-:-:S05]  /*0b70*/  IMAD.WIDE R28, R29, 0x4, R20 ;  /* 0x000000041d1c7825 */ /* 0x002fca00078e0214 */
[----:B------:R-:W2:Y:S01]  /*0b80*/  LDG.E R0, desc[UR6][R28.64] ;  /* 0x000000061c007981 */ /* 0x000ea2000c1e1900 */
[----:B------:R-:W1:Y:S01]  /*0b90*/  MUFU.RCP R22, R15 ;  /* 0x0000000f00167308 */ /* 0x000e620000001000 */
[----:B------:R-:W-:Y:S01]  /*0ba0*/  BSSY.RECONVERGENT B5, `(.L_x_17) ;  /* 0x000000c000057945 */ /* 0x000fe20003800200 */
[----:B-1----:R-:W-:-:S04]  /*0bb0*/  FFMA R3, R22, -R15, 1 ;  /* 0x3f80000016037423 */ /* 0x002fc8000000080f */
[----:B------:R-:W-:Y:S02]  /*0bc0*/  FFMA R3, R22, R3, R22 ;  /* 0x0000000316037223 */ /* 0x000fe40000000016 */
[----:B--2---:R-:W1:Y:S02]  /*0bd0*/  FCHK P1, R0, R15 ;  /* 0x0000000f00007302 */ /* 0x004e640000020000 */
[----:B------:R-:W-:-:S04]  /*0be0*/  FFMA R22, R0, R3, RZ ;  /* 0x0000000300167223 */ /* 0x000fc800000000ff */
[----:B------:R-:W-:-:S04]  /*0bf0*/  FFMA R11, R22, -R15, R0 ;  /* 0x8000000f160b7223 */ /* 0x000fc80000000000 */
[----:B------:R-:W-:Y:S01]  /*0c00*/  FFMA R3, R3, R11, R22 ;  /* 0x0000000b03037223 */ /* 0x000fe20000000016 */
[----:B-1----:R-:W-:Y:S06]  /*0c10*/  @!P1 BRA `(.L_x_18) ;  /* 0x0000000000109947 */ /* 0x002fec0003800000 */
[----:B------:R-:W-:Y:S02]  /*0c20*/  MOV R3, R15 ;  /* 0x0000000f00037202 */ /* 0x000fe40000000f00 */
[----:B------:R-:W-:-:S07]  /*0c30*/  MOV R22, 0xc50 ;  /* 0x00000c5000167802 */ /* 0x000fce0000000f00 */
[----:B0-----:R-:W-:Y:S05]  /*0c40*/  CALL.REL.NOINC `($__internal_0_$__cuda_sm3x_div_rn_noftz_f32_slowpath) ;  /* 0x0000001400687944 */ /* 0x001fea0003c00000 */
[----:B------:R-:W-:-:S07]  /*0c50*/  IMAD.MOV.U32 R3, RZ, RZ, R0 ;  /* 0x000000ffff037224 */ /* 0x000fce00078e0000 */
.L_x_18:
[----:B------:R-:W-:Y:S05]  /*0c60*/  BSYNC.RECONVERGENT B5 ;  /* 0x0000000000057941 */ /* 0x000fea0003800200 */
.L_x_17:
[----:B0-----:R-:W-:Y:S01]  /*0c70*/  IMAD.WIDE R26, R8, 0x4, R28 ;  /* 0x00000004081a7825 */ /* 0x001fe200078e021c */
[----:B------:R0:W-:Y:S04]  /*0c80*/  STG.E desc[UR6][R28.64], R3 ;  /* 0x000000031c007986 */ /* 0x0001e8000c101906 */
        /* <DEDUP_REMOVED lines=9> */
[----:B01----:R-:W-:Y:S06]  /*0d20*/  @!P1 BRA `(.L_x_20) ;  /* 0x0000000000149947 */ /* 0x003fec0003800000 */
[----:B------:R-:W-:Y:S01]  /*0d30*/  MOV R0, R30 ;  /* 0x0000001e00007202 */ /* 0x000fe20000000f00 */
[----:B------:R-:W-:Y:S01]  /*0d40*/  IMAD.MOV.U32 R3, RZ, RZ, R15 ;  /* 0x000000ffff037224 */ /* 0x000fe200078e000f */
[----:B------:R-:W-:-:S07]  /*0d50*/  MOV R22, 0xd70 ;  /* 0x00000d7000167802 */ /* 0x000fce0000000f00 */
[----:B------:R-:W-:Y:S05]  /*0d60*/  CALL.REL.NOINC `($__internal_0_$__cuda_sm3x_div_rn_noftz_f32_slowpath) ;  /* 0x0000001400207944 */ /* 0x000fea0003c00000 */
[----:B------:R-:W-:-:S07]  /*0d70*/  MOV R11, R0 ;  /* 0x00000000000b7202 */ /* 0x000fce0000000f00 */
.L_x_20:
[----:B------:R-:W-:Y:S05]  /*0d80*/  BSYNC.RECONVERGENT B5 ;  /* 0x0000000000057941 */ /* 0x000fea0003800200 */
.L_x_19:
[----:B------:R-:W-:Y:S01]  /*0d90*/  IMAD.WIDE R28, R8, 0x4, R26 ;  /* 0x00000004081c7825 */ /* 0x000fe200078e021a */
        /* <DEDUP_REMOVED lines=11> */
[----:B------:R-:W-:Y:S01]  /*0e50*/  IMAD.MOV.U32 R0, RZ, RZ, R30 ;  /* 0x000000ffff007224 */ /* 0x000fe200078e001e */
[----:B------:R-:W-:Y:S02]  /*0e60*/  MOV R3, R15 ;  /* 0x0000000f00037202 */ /* 0x000fe40000000f00 */
[----:B------:R-:W-:-:S07]  /*0e70*/  MOV R22, 0xe90 ;  /* 0x00000e9000167802 */ /* 0x000fce0000000f00 */
[----:B------:R-:W-:Y:S05]  /*0e80*/  CALL.REL.NOINC `($__internal_0_$__cuda_sm3x_div_rn_noftz_f32_slowpath) ;  /* 0x0000001000d87944 */ /* 0x000fea0003c00000 */
[----:B------:R-:W-:-:S07]  /*0e90*/  IMAD.MOV.U32 R3, RZ, RZ, R0 ;  /* 0x000000ffff037224 */ /* 0x000fce00078e0000 */
.L_x_22:
[----:B------:R-:W-:Y:S05]  /*0ea0*/  BSYNC.RECONVERGENT B5 ;  /* 0x0000000000057941 */ /* 0x000fea0003800200 */
.L_x_21:
        /* <DEDUP_REMOVED lines=16> */
.L_x_24:
[----:B------:R-:W-:Y:S05]  /*0fb0*/  BSYNC.RECONVERGENT B5 ;  /* 0x0000000000057941 */ /* 0x000fea0003800200 */
.L_x_23:
[----:B------:R2:W-:Y:S01]  /*0fc0*/  STG.E desc[UR6][R26.64], R0 ;  /* 0x000000001a007986 */ /* 0x0005e2000c101906 */
[----:B------:R-:W-:Y:S02]  /*0fd0*/  IADD3 R10, PT, PT, R10, 0x4, RZ ;  /* 0x000000040a0a7810 */ /* 0x000fe40007ffe0ff */
[----:B------:R-:W-:-:S04]  /*0fe0*/  LOP3.LUT R3, R7, 0x7ffffffc, RZ, 0xc0, !PT ;  /* 0x7ffffffc07037812 */ /* 0x000fc800078ec0ff */
[----:B------:R-:W-:-:S13]  /*0ff0*/  ISETP.NE.AND P1, PT, R10, R3, PT ;  /* 0x000000030a00720c */ /* 0x000fda0003f25270 */
[----:B--2---:R-:W-:Y:S05]  /*1000*/  @P1 BRA `(.L_x_25) ;  /* 0xfffffff800d41947 */ /* 0x004fea000383ffff */
[----:B------:R-:W-:Y:S05]  /*1010*/  BSYNC.RECONVERGENT B4 ;  /* 0x0000000000047941 */ /* 0x000fea0003800200 */
.L_x_16:
[----:B------:R-:W-:-:S07]  /*1020*/  IMAD.MOV.U32 R0, RZ, RZ, R3 ;  /* 0x000000ffff007224 */ /* 0x000fce00078e0003 */
.L_x_15:
[----:B------:R-:W-:Y:S05]  /*1030*/  BSYNC.RECONVERGENT B3 ;  /* 0x0000000000037941 */ /* 0x000fea0003800200 */
.L_x_14:
[----:B------:R-:W-:-:S13]  /*1040*/  ISETP.NE.AND P1, PT, R9, RZ, PT ;  /* 0x000000ff0900720c */ /* 0x000fda0003f25270 */
[----:B------:R-:W-:Y:S05]  /*1050*/  @!P1 BRA `(.L_x_13) ;  /* 0x0000000000f09947 */ /* 0x000fea0003800000 */
[----:B------:R-:W0:Y:S01]  /*1060*/  LDC.64 R10, c[0x0][0x3a8] ;  /* 0x0000ea00ff0a7b82 */ /* 0x000e220000000a00 */
[----:B------:R-:W1:Y:S02]  /*1070*/  LDCU UR4, c[0x0][0x398] ;  /* 0x00007300ff0477ac */ /* 0x000e640008000800 */
[----:B-1----:R-:W-:-:S04]  /*1080*/  IMAD R3, R0, UR4, R5 ;  /* 0x0000000400037c24 */ /* 0x002fc8000f8e0205 */
[----:B0-----:R-:W-:-:S05]  /*1090*/  IMAD.WIDE R10, R3, 0x4, R10 ;  /* 0x00000004030a7825 */ /* 0x001fca00078e020a */
[----:B------:R-:W2:Y:S01]  /*10a0*/  LDG.E R20, desc[UR6][R10.64] ;  /* 0x000000060a147981 */ /* 0x000ea2000c1e1900 */
[----:B------:R-:W0:Y:S01]  /*10b0*/  MUFU.RCP R0, R15 ;  /* 0x0000000f00007308 */ /* 0x000e220000001000 */
[----:B------:R-:W-:Y:S01]  /*10c0*/  BSSY.RECONVERGENT B3, `(.L_x_26) ;  /* 0x000000c000037945 */ /* 0x000fe20003800200 */
[----:B0-----:R-:W-:-:S04]  /*10d0*/  FFMA R3, R0, -R15, 1 ;  /* 0x3f80000000037423 */ /* 0x001fc8000000080f */
[----:B------:R-:W-:Y:S02]  /*10e0*/  FFMA R0, R0, R3, R0 ;  /* 0x0000000300007223 */ /* 0x000fe40000000000 */
[----:B--2---:R-:W0:Y:S02]  /*10f0*/  FCHK P1, R20, R15 ;  /* 0x0000000f14007302 */ /* 0x004e240000020000 */
[----:B------:R-:W-:-:S04]  /*1100*/  FFMA R3, R0, R20, RZ ;  /* 0x0000001400037223 */ /* 0x000fc800000000ff */
[----:B------:R-:W-:-:S04]  /*1110*/  FFMA R8, R3, -R15, R20 ;  /* 0x8000000f03087223 */ /* 0x000fc80000000014 */
[----:B------:R-:W-:Y:S01]  /*1120*/  FFMA R0, R0, R8, R3 ;  /* 0x0000000800007223 */ /* 0x000fe20000000003 */
[----:B0-----:R-:W-:Y:S06]  /*1130*/  @!P1 BRA `(.L_x_27) ;  /* 0x0000000000109947 */ /* 0x001fec0003800000 */
[----:B------:R-:W-:Y:S01]  /*1140*/  MOV R0, R20 ;  /* 0x0000001400007202 */ /* 0x000fe20000000f00 */
[----:B------:R-:W-:Y:S01]  /*1150*/  IMAD.MOV.U32 R3, RZ, RZ, R15 ;  /* 0x000000ffff037224 */ /* 0x000fe200078e000f */
[----:B------:R-:W-:-:S07]  /*1160*/  MOV R22, 0x1180 ;  /* 0x0000118000167802 */ /* 0x000fce0000000f00 */
[----:B------:R-:W-:Y:S05]  /*1170*/  CALL.REL.NOINC `($__internal_0_$__cuda_sm3x_div_rn_noftz_f32_slowpath) ;  /* 0x00000010001c7944 */ /* 0x000fea0003c00000 */
.L_x_27:
[----:B------:R-:W-:Y:S05]  /*1180*/  BSYNC.RECONVERGENT B3 ;  /* 0x0000000000037941 */ /* 0x000fea0003800200 */
.L_x_26:
[----:B------:R2:W-:Y:S01]  /*1190*/  STG.E desc[UR6][R10.64], R0 ;  /* 0x000000000a007986 */ /* 0x0005e2000c101906 */
[----:B------:R-:W-:-:S13]  /*11a0*/  ISETP.NE.AND P1, PT, R9, 0x1, PT ;  /* 0x000000010900780c */ /* 0x000fda0003f25270 */
[----:B--2---:R-:W-:Y:S05]  /*11b0*/  @!P1 BRA `(.L_x_13) ;  /* 0x0000000000989947 */ /* 0x004fea0003800000 */
[----:B------:R-:W0:Y:S02]  /*11c0*/  LDC R3, c[0x0][0x398] ;  /* 0x0000e600ff037b82 */ /* 0x000e240000000800 */
        /* <DEDUP_REMOVED lines=15> */
.L_x_29:
[----:B------:R-:W-:Y:S05]  /*12c0*/  BSYNC.RECONVERGENT B3 ;  /* 0x0000000000037941 */ /* 0x000fea0003800200 */
.L_x_28:
        /* <DEDUP_REMOVED lines=19> */
.L_x_31:
[----:B------:R-:W-:Y:S05]  /*1400*/  BSYNC.RECONVERGENT B3 ;  /* 0x0000000000037941 */ /* 0x000fea0003800200 */
.L_x_30:
[----:B------:R2:W-:Y:S02]  /*1410*/  STG.E desc[UR6][R10.64], R0 ;  /* 0x000000000a007986 */ /* 0x0005e4000c101906 */
.L_x_13:
[----:B------:R-:W-:Y:S05]  /*1420*/  BSYNC.RECONVERGENT B2 ;  /* 0x0000000000027941 */ /* 0x000fea0003800200 */
.L_x_12:
[----:B------:R-:W-:Y:S04]  /*1430*/  BSSY.RECONVERGENT B0, `(.L_x_32) ;  /* 0x0000067000007945 */ /* 0x000fe80003800200 */
[----:B------:R-:W-:Y:S05]  /*1440*/  @!P0 BRA `(.L_x_33) ;  /* 0x0000000400948947 */ /* 0x000fea0003800000 */
[----:B------:R-:W3:Y:S01]  /*1450*/  LDCU UR4, c[0x0][0x3cc] ;  /* 0x00007980ff0477ac */ /* 0x000ee20008000800 */
[----:B--2---:R-:W2:Y:S01]  /*1460*/  LDC R0, c[0x0][0x398] ;  /* 0x0000e600ff007b82 */ /* 0x004ea20000000800 */
[C---:B------:R-:W-:Y:S01]  /*1470*/  IADD3 R15, PT, PT, R7.reuse, 0x1, RZ ;  /* 0x00000001070f7810 */ /* 0x040fe20007ffe0ff */
[----:B------:R-:W-:Y:S06]  /*1480*/  BSSY.RECONVERGENT B1, `(.L_x_34) ;  /* 0x0000041000017945 */ /* 0x000fec0003800200 */
[----:B01----:R-:W0:Y:S08]  /*1490*/  LDC R21, c[0x0][0x3b4] ;  /* 0x0000ed00ff157b82 */ /* 0x003e300000000800 */
[----:B------:R-:W1:Y:S01]  /*14a0*/  LDC.64 R8, c[0x0][0x3a8] ;  /* 0x0000ea00ff087b82 */ /* 0x000e620000000a00 */
[----:B---3--:R-:W-:-:S13]  /*14b0*/  ISETP.NE.AND P0, PT, R7, UR4, PT ;  /* 0x0000000407007c0c */ /* 0x008fda000bf05270 */
[----:B------:R-:W-:-:S04]  /*14c0*/  @!P0 IADD3 R15, PT, PT, R7, RZ, RZ ;  /* 0x000000ff070f8210 */ /* 0x000fc80007ffe0ff */
[C---:B------:R-:W-:Y:S01]  /*14d0*/  ISETP.NE.AND P0, PT, R15.reuse, 0x1, PT ;  /* 0x000000010f00780c */ /* 0x040fe20003f05270 */
[----:B------:R-:W-:Y:S01]  /*14e0*/  VIADD R20, R15, 0xffffffff ;  /* 0xffffffff0f147836 */ /* 0x000fe20000000000 */
[----:B------:R-:W-:Y:S02]  /*14f0*/  MOV R7, R15 ;  /* 0x0000000f00077202 */ /* 0x000fe40000000f00 */
[----:B0-----:R-:W-:Y:S01]  /*1500*/  FSEL R21, R21, 1, P0 ;  /* 0x3f80000015157808 */ /* 0x001fe20000000000 */
[----:B--2---:R-:W-:Y:S01]  /*1510*/  IMAD R3, R20, R0, R5 ;  /* 0x0000000014037224 */ /* 0x004fe200078e0205 */
[----:B------:R-:W-:-:S03]  /*1520*/  ISETP.GE.AND P0, PT, R15, 0x2, PT ;  /* 0x000000020f00780c */ /* 0x000fc60003f06270 */
[----:B-1----:R-:W-:-:S05]  /*1530*/  IMAD.WIDE R10, R3, 0x4, R8 ;  /* 0x00000004030a7825 */ /* 0x002fca00078e0208 */
[----:B------:R0:W-:Y:S05]  /*1540*/  STG.E desc[UR6][R10.64], R21 ;  /* 0x000000150a007986 */ /* 0x0001ea000c101906 */
[----:B------:R-:W-:Y:S05]  /*1550*/  @!P0 BRA `(.L_x_35) ;  /* 0x0000000000cc8947 */ /* 0x000fea0003800000 */
[----:B0-----:R-:W-:Y:S01]  /*1560*/  IADD3 R10, PT, PT, R7, -0x2, RZ ;  /* 0xfffffffe070a7810 */ /* 0x001fe20007ffe0ff */
[----:B------:R-:W-:Y:S01]  /*1570*/  BSSY.RECONVERGENT B2, `(.L_x_36) ;  /* 0x000001e000027945 */ /* 0x000fe20003800200 */
[----:B------:R-:W-:Y:S02]  /*1580*/  LOP3.LUT R28, R20, 0x3, RZ, 0xc0, !PT ;  /* 0x00000003141c7812 */ /* 0x000fe400078ec0ff */
[----:B------:R-:W-:Y:S01]  /*1590*/  ISETP.GE.U32.AND P0, PT, R10, 0x3, PT ;  /* 0x000000030a00780c */ /* 0x000fe20003f06070 */
[----:B------:R-:W-:-:S12]  /*15a0*/  IMAD.MOV.U32 R10, RZ, RZ, RZ ;  /* 0x000000ffff0a7224 */ /* 0x000fd800078e00ff */
[----:B------:R-:W-:Y:S05]  /*15b0*/  @!P0 BRA `(.L_x_37) ;  /* 0x0000000000648947 */ /* 0x000fea0003800000 */
[----:B------:R-:W-:Y:S01]  /*15c0*/  HFMA2 R15, -RZ, RZ, 0, 0 ;  /* 0x00000000ff0f7431 */ /* 0x000fe200000001ff */
[----:B------:R-:W-:Y:S01]  /*15d0*/  BSSY.RECONVERGENT B3, `(.L_x_38) ;  /* 0x0000016000037945 */ /* 0x000fe20003800200 */
[----:B------:R-:W-:-:S07]  /*15e0*/  LOP3.LUT R30, R20, 0xfffffffc, RZ, 0xc0, !PT ;  /* 0xfffffffc141e7812 */ /* 0x000fce00078ec0ff */
.L_x_39:
[----:B0-----:R-:W-:-:S04]  /*15f0*/  IMAD R11, R15, R0, R5 ;  /* 0x000000000f0b7224 */ /* 0x001fc800078e0205 */
[----:B------:R-:W-:-:S05]  /*1600*/  IMAD.WIDE R10, R11, 0x4, R8 ;  /* 0x000000040b0a7825 */ /* 0x000fca00078e0208 */
[----:B------:R-:W2:Y:S02]  /*1610*/  LDG.E R21, desc[UR6][R10.64] ;  /* 0x000000060a157981 */ /* 0x000ea4000c1e1900 */
[----:B--2---:R-:W-:Y:S01]  /*1620*/  FMUL R29, R4, R21 ;  /* 0x00000015041d7220 */ /* 0x004fe20000400000 */
[----:B------:R-:W-:-:S04]  /*1630*/  IMAD.WIDE R20, R0, 0x4, R10 ;  /* 0x0000000400147825 */ /* 0x000fc800078e020a */
[----:B------:R0:W-:Y:S04]  /*1640*/  STG.E desc[UR6][R10.64], R29 ;  /* 0x0000001d0a007986 */ /* 0x0001e8000c101906 */
        /* <DEDUP_REMOVED lines=8> */
[----:B------:R-:W2:Y:S01]  /*16d0*/  LDG.E R35, desc[UR6][R26.64] ;  /* 0x000000061a237981 */ /* 0x000ea2000c1e1900 */
[----:B------:R-:W-:-:S04]  /*16e0*/  IADD3 R15, PT, PT, R15, 0x4, RZ ;  /* 0x000000040f0f7810 */ /* 0x000fc80007ffe0ff */
[----:B------:R-:W-:Y:S01]  /*16f0*/  ISETP.NE.AND P0, PT, R15, R30, PT ;  /* 0x0000001e0f00720c */ /* 0x000fe20003f05270 */
[----:B--2---:R-:W-:-:S05]  /*1700*/  FMUL R35, R4, R35 ;  /* 0x0000002304237220 */ /* 0x004fca0000400000 */
[----:B------:R0:W-:Y:S07]  /*1710*/  STG.E desc[UR6][R26.64], R35 ;  /* 0x000000231a007986 */ /* 0x0001ee000c101906 */
[----:B------:R-:W-:Y:S05]  /*1720*/  @P0 BRA `(.L_x_39) ;  /* 0xfffffffc00b00947 */ /* 0x000fea000383ffff */
[----:B------:R-:W-:Y:S05]  /*1730*/  BSYNC.RECONVERGENT B3 ;  /* 0x0000000000037941 */ /* 0x000fea0003800200 */
.L_x_38:
[----:B0-----:R-:W-:-:S07]  /*1740*/  IMAD.MOV.U32 R10, RZ, RZ, R30 ;  /* 0x000000ffff0a7224 */ /* 0x001fce00078e001e */
.L_x_37:
[----:B------:R-:W-:Y:S05]  /*1750*/  BSYNC.RECONVERGENT B2 ;  /* 0x0000000000027941 */ /* 0x000fea0003800200 */
.L_x_36:
[----:B------:R-:W-:-:S13]  /*1760*/  ISETP.NE.AND P0, PT, R28, RZ, PT ;  /* 0x000000ff1c00720c */ /* 0x000fda0003f05270 */
[----:B------:R-:W-:Y:S05]  /*1770*/  @!P0 BRA `(.L_x_35) ;  /* 0x0000000000448947 */ /* 0x000fea0003800000 */
[----:B------:R-:W-:-:S04]  /*1780*/  IMAD R11, R10, R0, R5 ;  /* 0x000000000a0b7224 */ /* 0x000fc800078e0205 */
[----:B------:R-:W-:-:S05]  /*1790*/  IMAD.WIDE R8, R11, 0x4, R8 ;  /* 0x000000040b087825 */ /* 0x000fca00078e0208 */
[----:B------:R-:W2:Y:S01]  /*17a0*/  LDG.E R11, desc[UR6][R8.64] ;  /* 0x00000006080b7981 */ /* 0x000ea2000c1e1900 */
[----:B------:R-:W-:Y:S01]  /*17b0*/  ISETP.NE.AND P0, PT, R28, 0x1, PT ;  /* 0x000000011c00780c */ /* 0x000fe20003f05270 */
[----:B--2---:R-:W-:-:S05]  /*17c0*/  FMUL R11, R4, R11 ;  /* 0x0000000b040b7220 */ /* 0x004fca0000400000 */
[----:B------:R1:W-:Y:S07]  /*17d0*/  STG.E desc[UR6][R8.64], R11 ;  /* 0x0000000b08007986 */ /* 0x0003ee000c101906 */
[----:B------:R-:W-:Y:S05]  /*17e0*/  @!P0 BRA `(.L_x_35) ;  /* 0x0000000000288947 */ /* 0x000fea0003800000 */
[----:B-1----:R-:W-:-:S05]  /*17f0*/  IMAD.WIDE R8, R0, 0x4, R8 ;  /* 0x0000000400087825 */ /* 0x002fca00078e0208 */
[----:B------:R-:W2:Y:S01]  /*1800*/  LDG.E R11, desc[UR6][R8.64] ;  /* 0x00000006080b7981 */ /* 0x000ea2000c1e1900 */
[----:B------:R-:W-:Y:S01]  /*1810*/  ISETP.NE.AND P0, PT, R28, 0x2, PT ;  /* 0x000000021c00780c */ /* 0x000fe20003f05270 */
[----:B--2---:R-:W-:-:S05]  /*1820*/  FMUL R11, R4, R11 ;  /* 0x0000000b040b7220 */ /* 0x004fca0000400000 */
[----:B------:R2:W-:Y:S07]  /*1830*/  STG.E desc[UR6][R8.64], R11 ;  /* 0x0000000b08007986 */ /* 0x0005ee000c101906 */
[----:B------:R-:W-:Y:S05]  /*1840*/  @!P0 BRA `(.L_x_35) ;  /* 0x0000000000108947 */ /* 0x000fea0003800000 */
[----:B--2---:R-:W-:-:S05]  /*1850*/  IMAD.WIDE R8, R0, 0x4, R8 ;  /* 0x0000000400087825 */ /* 0x004fca00078e0208 */
[----:B------:R-:W2:Y:S02]  /*1860*/  LDG.E R11, desc[UR6][R8.64] ;  /* 0x00000006080b7981 */ /* 0x000ea4000c1e1900 */
[----:B--2---:R-:W-:-:S05]  /*1870*/  FMUL R11, R4, R11 ;  /* 0x0000000b040b7220 */ /* 0x004fca0000400000 */
[----:B------:R3:W-:Y:S02]  /*1880*/  STG.E desc[UR6][R8.64], R11 ;  /* 0x0000000b08007986 */ /* 0x0007e4000c101906 */
.L_x_35:
[----:B------:R-:W-:Y:S05]  /*1890*/  BSYNC.RECONVERGENT B1 ;  /* 0x0000000000017941 */ /* 0x000fea0003800200 */
.L_x_34:
[----:B-123--:R-:W1:Y:S01]  /*18a0*/  LDC.64 R8, c[0x0][0x3a0] ;  /* 0x0000e800ff087b82 */ /* 0x00ee620000000a00 */
[----:B------:R-:W-:-:S07]  /*18b0*/  ISETP.GE.AND P0, PT, R7, 0x2, PT ;  /* 0x000000020700780c */ /* 0x000fce0003f06270 */
[----:B------:R-:W2:Y:S01]  /*18c0*/  LDC R15, c[0x0][0x3b0] ;  /* 0x0000ec00ff0f7b82 */ /* 0x000ea20000000800 */
[----:B-1----:R-:W-:-:S05]  /*18d0*/  IMAD.WIDE R8, R3, 0x10, R8 ;  /* 0x0000001003087825 */ /* 0x002fca00078e0208 */
[----:B--2---:R3:W-:Y:S01]  /*18e0*/  STG.E.128 desc[UR6][R8.64], R12 ;  /* 0x0000000c08007986 */ /* 0x0047e2000c101d06 */
[----:B------:R-:W-:Y:S05]  /*18f0*/  @!P0 BRA `(.L_x_33) ;  /* 0x0000000000688947 */ /* 0x000fea0003800000 */
[----:B------:R-:W-:-:S07]  /*1900*/  MOV R0, R7 ;  /* 0x0000000700007202 */ /* 0x000fce0000000f00 */
.L_x_40:
[----:B----4-:R-:W1:Y:S01]  /*1910*/  LDC R32, c[0x0][0x398] ;  /* 0x0000e600ff207b82 */ /* 0x010e620000000800 */
[----:B------:R-:W-:Y:S01]  /*1920*/  IADD3 R34, PT, PT, R0, -0x1, RZ ;  /* 0xffffffff00227810 */ /* 0x000fe20007ffe0ff */
[----:B------:R-:W2:Y:S06]  /*1930*/  LDCU UR4, c[0x0][0x3b4] ;  /* 0x00007680ff0477ac */ /* 0x000eac0008000800 */
[----:B------:R-:W4:Y:S01]  /*1940*/  LDC.64 R26, c[0x0][0x3a8] ;  /* 0x0000ea00ff1a7b82 */ /* 0x000f220000000a00 */
[----:B-1----:R-:W-:-:S04]  /*1950*/  IMAD R3, R34, R32, R5 ;  /* 0x0000002022037224 */ /* 0x002fc800078e0205 */
[----:B------:R-:W-:-:S04]  /*1960*/  IMAD.IADD R29, R3, 0x1, -R32 ;  /* 0x00000001031d7824 */ /* 0x000fc800078e0a20 */
[----:B----4-:R-:W-:-:S05]  /*1970*/  IMAD.WIDE R26, R29, 0x4, R26 ;  /* 0x000000041d1a7825 */ /* 0x010fca00078e021a */
[----:B---3--:R-:W2:Y:S02]  /*1980*/  LDG.E R8, desc[UR6][R26.64] ;  /* 0x000000061a087981 */ /* 0x008ea4000c1e1900 */
[----:B--2---:R-:W-:-:S13]  /*1990*/  FSETP.GT.AND P0, PT, R8, UR4, PT ;  /* 0x0000000408007c0b */ /* 0x004fda000bf04000 */
[----:B------:R-:W-:Y:S05]  /*19a0*/  @P0 BRA `(.L_x_33) ;  /* 0x00000000003c0947 */ /* 0x000fea0003800000 */
[----:B------:R-:W1:Y:S02]  /*19b0*/  LDC.64 R30, c[0x0][0x3a0] ;  /* 0x0000e800ff1e7b82 */ /* 0x000e640000000a00 */
[----:B-1----:R-:W-:-:S04]  /*19c0*/  IMAD.WIDE R28, R29, 0x10, R30 ;  /* 0x000000101d1c7825 */ /* 0x002fc800078e021e */
[----:B------:R-:W-:Y:S01]  /*19d0*/  IMAD.WIDE R30, R3, 0x10, R30 ;  /* 0x00000010031e7825 */ /* 0x000fe200078e021e */
[----:B0-----:R-:W2:Y:S04]  /*19e0*/  LDG.E.128 R8, desc[UR6][R28.64] ;  /* 0x000000061c087981 */ /* 0x001ea8000c1e1d00 */
[----:B------:R-:W3:Y:S01]  /*19f0*/  LDG.E.128 R20, desc[UR6][R30.64] ;  /* 0x000000061e147981 */ /* 0x000ee2000c1e1d00 */
[----:B------:R-:W-:-:S03]  /*1a00*/  IMAD.WIDE R32, R32, 0x4, R26 ;  /* 0x0000000420207825 */ /* 0x000fc600078e021a */
[----:B--2---:R4:W-:Y:S04]  /*1a10*/  STG.E.128 desc[UR6][R30.64], R8 ;  /* 0x000000081e007986 */ /* 0x0049e8000c101d06 */
[----:B---3--:R4:W-:Y:S04]  /*1a20*/  STG.E.128 desc[UR6][R28.64], R20 ;  /* 0x000000141c007986 */ /* 0x0089e8000c101d06 */
[----:B------:R-:W2:Y:S04]  /*1a30*/  LDG.E R15, desc[UR6][R26.64] ;  /* 0x000000061a0f7981 */ /* 0x000ea8000c1e1900 */
[----:B------:R-:W3:Y:S01]  /*1a40*/  LDG.E R3, desc[UR6][R32.64] ;  /* 0x0000000620037981 */ /* 0x000ee2000c1e1900 */
[----:B------:R-:W-:-:S02]  /*1a50*/  ISETP.GT.U32.AND P0, PT, R0, 0x2, PT ;  /* 0x000000020000780c */ /* 0x000fc40003f04070 */
[----:B------:R-:W-:Y:S01]  /*1a60*/  MOV R0, R34 ;  /* 0x0000002200007202 */ /* 0x000fe20000000f00 */
[----:B--2---:R4:W-:Y:S04]  /*1a70*/  STG.E desc[UR6][R32.64], R15 ;  /* 0x0000000f20007986 */ /* 0x0049e8000c101906 */
[----:B---3--:R4:W-:Y:S06]  /*1a80*/  STG.E desc[UR6][R26.64], R3 ;  /* 0x000000031a007986 */ /* 0x0089ec000c101906 */
[----:B------:R-:W-:Y:S05]  /*1a90*/  @P0 BRA `(.L_x_40) ;  /* 0xfffffffc009c0947 */ /* 0x000fea000383ffff */
.L_x_33:
[----:B------:R-:W-:Y:S05]  /*1aa0*/  BSYNC.RECONVERGENT B0 ;  /* 0x0000000000007941 */ /* 0x000fea0003800200 */
.L_x_32:
[----:B------:R-:W5:Y:S01]  /*1ab0*/  LDCU.U8 UR4, c[0x0][0x3d0] ;  /* 0x00007a00ff0477ac */ /* 0x000f620008000000 */
[----:B------:R0:W-:Y:S01]  /*1ac0*/  STG.E desc[UR6][R16.64], R7 ;  /* 0x0000000710007986 */ /* 0x0001e2000c101906 */
[----:B------:R-:W-:Y:S01]  /*1ad0*/  ISETP.NE.AND P0, PT, R6, RZ, PT ;  /* 0x000000ff0600720c */ /* 0x000fe20003f05270 */
[----:B------:R-:W-:Y:S01]  /*1ae0*/  BSSY.RECONVERGENT B2, `(.L_x_41) ;  /* 0x0000066000027945 */ /* 0x000fe20003800200 */
[----:B-----5:R-:W-:-:S06]  /*1af0*/  UPRMT UR4, UR4, 0x8880, URZ ;  /* 0x0000888004047896 */ /* 0x020fcc00080000ff */
[----:B------:R-:W-:-:S13]  /*1b00*/  ISETP.EQ.OR P1, PT, RZ, UR4, P0 ;  /* 0x00000004ff007c0c */ /* 0x000fda0008722670 */
[----:B0-----:R-:W-:Y:S05]  /*1b10*/  @P1 BRA `(.L_x_42) ;  /* 0x0000000400441947 */ /* 0x001fea0003800000 */
[----:B------:R-:W-:-:S13]  /*1b20*/  ISETP.GE.AND P0, PT, R7, 0x1, PT ;  /* 0x000000010700780c */ /* 0x000fda0003f06270 */
[----:B------:R-:W-:Y:S05]  /*1b30*/  @!P0 BRA `(.L_x_43) ;  /* 0x0000000400408947 */ /* 0x000fea0003800000 */
[----:B------:R-:W-:Y:S01]  /*1b40*/  HFMA2 R6, -RZ, RZ, 0, 0 ;  /* 0x00000000ff067431 */ /* 0x000fe200000001ff */
[----:B------:R-:W-:Y:S01]  /*1b50*/  BSSY.RELIABLE B3, `(.L_x_44) ;  /* 0x000003d000037945 */ /* 0x000fe20003800100 */
[----:B-1--4-:R-:W-:-:S07]  /*1b60*/  IMAD.MOV.U32 R20, RZ, RZ, RZ ;  /* 0x000000ffff147224 */ /* 0x012fce00078e00ff */
.L_x_50:
[----:B---3--:R-:W0:Y:S01]  /*1b70*/  LDC.64 R8, c[0x0][0x3a0] ;  /* 0x0000e800ff087b82 */ /* 0x008e220000000a00 */
[----:B------:R-:W1:Y:S07]  /*1b80*/  LDCU UR4, c[0x0][0x398] ;  /* 0x00007300ff0477ac */ /* 0x000e6e0008000800 */
[----:B------:R-:W3:Y:S01]  /*1b90*/  LDC.64 R22, c[0x0][0x3a8] ;  /* 0x0000ea00ff167b82 */ /* 0x000ee20000000a00 */
[----:B-1----:R-:W-:-:S04]  /*1ba0*/  IMAD R3, R20, UR4, R5 ;  /* 0x0000000414037c24 */ /* 0x002fc8000f8e0205 */
[----:B0-----:R-:W-:-:S06]  /*1bb0*/  IMAD.WIDE R8, R3, 0x10, R8 ;  /* 0x0000001003087825 */ /* 0x001fcc00078e0208 */
[----:B--2---:R-:W2:Y:S01]  /*1bc0*/  LDG.E.128 R8, desc[UR6][R8.64] ;  /* 0x0000000608087981 */ /* 0x004ea2000c1e1d00 */
[----:B---3--:R-:W-:-:S06]  /*1bd0*/  IMAD.WIDE R22, R3, 0x4, R22 ;  /* 0x0000000403167825 */ /* 0x008fcc00078e0216 */
[----:B------:R-:W3:Y:S01]  /*1be0*/  LDG.E R23, desc[UR6][R22.64] ;  /* 0x0000000616177981 */ /* 0x000ee2000c1e1900 */
[----:B--2---:R-:W-:-:S04]  /*1bf0*/  FMUL R3, R9, R9 ;  /* 0x0000000909037220 */ /* 0x004fc80000400000 */
[----:B------:R-:W-:-:S04]  /*1c00*/  FFMA R3, R8, R8, R3 ;  /* 0x0000000808037223 */ /* 0x000fc80000000003 */
[----:B------:R-:W-:Y:S01]  /*1c10*/  FFMA R21, R10, R10, R3 ;  /* 0x0000000a0a157223 */ /* 0x000fe20000000003 */
[----:B---3--:R-:W-:-:S04]  /*1c20*/  FADD R6, R23, R6 ;  /* 0x0000000617067221 */ /* 0x008fc80000000000 */
[----:B------:R-:W-:-:S13]  /*1c30*/  FSETP.NEU.AND P0, PT, R21, RZ, PT ;  /* 0x000000ff1500720b */ /* 0x000fda0003f0d000 */
[----:B------:R-:W-:Y:S05]  /*1c40*/  @!P0 BREAK.RELIABLE B3 ;  /* 0x0000000000038942 */ /* 0x000fea0003800100 */
[----:B------:R-:W-:Y:S05]  /*1c50*/  @!P0 BRA `(.L_x_43) ;  /* 0x0000000000f88947 */ /* 0x000fea0003800000 */
[----:B------:R-:W0:Y:S01]  /*1c60*/  MUFU.RCP R15, R21 ;  /* 0x00000015000f7308 */ /* 0x000e220000001000 */
[----:B------:R-:W-:Y:S01]  /*1c70*/  FMUL R3, R13, R9 ;  /* 0x000000090d037220 */ /* 0x000fe20000400000 */
[----:B------:R-:W-:Y:S03]  /*1c80*/  BSSY.RECONVERGENT B4, `(.L_x_45) ;  /* 0x000000e000047945 */ /* 0x000fe60003800200 */
[----:B------:R-:W-:-:S04]  /*1c90*/  FFMA R3, R12, R8, R3 ;  /* 0x000000080c037223 */ /* 0x000fc80000000003 */
[----:B------:R-:W-:-:S04]  /*1ca0*/  FFMA R0, R14, R10, R3 ;  /* 0x0000000a0e007223 */ /* 0x000fc80000000003 */
[----:B------:R-:W1:Y:S01]  /*1cb0*/  FCHK P0, R0, R21 ;  /* 0x0000001500007302 */ /* 0x000e620000000000 */
[----:B0-----:R-:W-:-:S04]  /*1cc0*/  FFMA R22, -R21, R15, 1 ;  /* 0x3f80000015167423 */ /* 0x001fc8000000010f */
[----:B------:R-:W-:-:S04]  /*1cd0*/  FFMA R15, R15, R22, R15 ;  /* 0x000000160f0f7223 */ /* 0x000fc8000000000f */
[----:B------:R-:W-:-:S04]  /*1ce0*/  FFMA R22, R0, R15, RZ ;  /* 0x0000000f00167223 */ /* 0x000fc800000000ff */
[----:B------:R-:W-:-:S04]  /*1cf0*/  FFMA R3, -R21, R22, R0 ;  /* 0x0000001615037223 */ /* 0x000fc80000000100 */
[----:B------:R-:W-:Y:S01]  /*1d00*/  FFMA R3, R15, R3, R22 ;  /* 0x000000030f037223 */ /* 0x000fe20000000016 */
[----:B-1----:R-:W-:Y:S06]  /*1d10*/  @!P0 BRA `(.L_x_46) ;  /* 0x0000000000108947 */ /* 0x002fec0003800000 */
[----:B------:R-:W-:Y:S02]  /*1d20*/  MOV R3, R21 ;  /* 0x0000001500037202 */ /* 0x000fe40000000f00 */
[----:B------:R-:W-:-:S07]  /*1d30*/  MOV R22, 0x1d50 ;  /* 0x00001d5000167802 */ /* 0x000fce0000000f00 */
[----:B------:R-:W-:Y:S05]  /*1d40*/  CALL.REL.NOINC `($__internal_0_$__cuda_sm3x_div_rn_noftz_f32_slowpath) ;  /* 0x0000000400287944 */ /* 0x000fea0003c00000 */
[----:B------:R-:W-:-:S07]  /*1d50*/  MOV R3, R0 ;  /* 0x0000000000037202 */ /* 0x000fce0000000f00 */
.L_x_46:
[----:B------:R-:W-:Y:S05]  /*1d60*/  BSYNC.RECONVERGENT B4 ;  /* 0x0000000000047941 */ /* 0x000fea0003800200 */
.L_x_45:
[----:B------:R-:W0:Y:S01]  /*1d70*/  LDCU UR4, c[0x0][0x3c8] ;  /* 0x00007900ff0477ac */ /* 0x000e220008000800 */
[----:B------:R-:W-:Y:S01]  /*1d80*/  BSSY.RELIABLE B0, `(.L_x_47) ;  /* 0x0000012000007945 */ /* 0x000fe20003800100 */
[----:B0-----:R-:W-:-:S04]  /*1d90*/  FSETP.GE.AND P0, PT, R3, UR4, PT ;  /* 0x0000000403007c0b */ /* 0x001fc8000bf06000 */
[----:B------:R-:W-:-:S13]  /*1da0*/  FSETP.GTU.OR P0, PT, R3, 1, !P0 ;  /* 0x3f8000000300780b */ /* 0x000fda000470c400 */
[----:B------:R-:W-:Y:S05]  /*1db0*/  @P0 BRA `(.L_x_48) ;  /* 0x0000000000380947 */ /* 0x000fea0003800000 */
[----:B------:R-:W0:Y:S01]  /*1dc0*/  LDCU UR4, c[0x0][0x3c0] ;  /* 0x00007800ff0477ac */ /* 0x000e220008000800 */
[-C--:B------:R-:W-:Y:S01]  /*1dd0*/  FFMA R9, R9, R3.reuse, -R13 ;  /* 0x0000000309097223 */ /* 0x080fe2000000080d */
[-C--:B------:R-:W-:Y:S01]  /*1de0*/  FFMA R8, R8, R3.reuse, -R12 ;  /* 0x0000000308087223 */ /* 0x080fe2000000080c */
[----:B------:R-:W-:Y:S02]  /*1df0*/  FFMA R10, R10, R3, -R14 ;  /* 0x000000030a0a7223 */ /* 0x000fe4000000080e */
[----:B------:R-:W-:-:S04]  /*1e00*/  FMUL R9, R9, R9 ;  /* 0x0000000909097220 */ /* 0x000fc80000400000 */
[----:B------:R-:W-:-:S04]  /*1e10*/  FFMA R9, R8, R8, R9 ;  /* 0x0000000808097223 */ /* 0x000fc80000000009 */
[----:B------:R-:W-:Y:S01]  /*1e20*/  FFMA R9, R10, R10, R9 ;  /* 0x0000000a0a097223 */ /* 0x000fe20000000009 */
[----:B0-----:R-:W-:-:S04]  /*1e30*/  FMUL R0, R11, UR4 ;  /* 0x000000040b007c20 */ /* 0x001fc80008400000 */
[----:B------:R-:W-:-:S04]  /*1e40*/  FMUL R0, R0, R3 ;  /* 0x0000000300007220 */ /* 0x000fc80000400000 */
[----:B------:R-:W-:-:S05]  /*1e50*/  FMUL R0, R0, R3 ;  /* 0x0000000300007220 */ /* 0x000fca0000400000 */
[----:B------:R-:W-:-:S13]  /*1e60*/  FSETP.GEU.AND P0, PT, R9, R0, PT ;  /* 0x000000000900720b */ /* 0x000fda0003f0e000 */
[----:B------:R-:W-:Y:S05]  /*1e70*/  @!P0 BREAK.RELIABLE B0 ;  /* 0x0000000000008942 */ /* 0x000fea0003800100 */
[----:B------:R-:W-:Y:S05]  /*1e80*/  @!P0 BREAK.RELIABLE B3 ;  /* 0x0000000000038942 */ /* 0x000fea0003800100 */
[----:B------:R-:W-:Y:S05]  /*1e90*/  @!P0 BRA `(.L_x_49) ;  /* 0x0000000000288947 */ /* 0x000fea0003800000 */
.L_x_48:
[----:B------:R-:W-:Y:S05]  /*1ea0*/  BSYNC.RELIABLE B0 ;  /* 0x0000000000007941 */ /* 0x000fea0003800100 */
.L_x_47:
[----:B------:R-:W0:Y:S02]  /*1eb0*/  LDCU UR4, c[0x0][0x3bc] ;  /* 0x00007780ff0477ac */ /* 0x000e240008000800 */
[----:B0-----:R-:W-:-:S13]  /*1ec0*/  FSETP.GT.AND P0, PT, R6, UR4, PT ;  /* 0x0000000406007c0b */ /* 0x001fda000bf04000 */
[----:B------:R-:W-:Y:S05]  /*1ed0*/  @P0 BREAK.RELIABLE B3 ;  /* 0x0000000000030942 */ /* 0x000fea0003800100 */
[----:B------:R-:W-:Y:S05]  /*1ee0*/  @P0 BRA `(.L_x_43) ;  /* 0x0000000000540947 */ /* 0x000fea0003800000 */
[----:B------:R-:W-:-:S05]  /*1ef0*/  VIADD R20, R20, 0x1 ;  /* 0x0000000114147836 */ /* 0x000fca0000000000 */
[----:B------:R-:W-:-:S13]  /*1f00*/  ISETP.GE.AND P0, PT, R20, R7, PT ;  /* 0x000000071400720c */ /* 0x000fda0003f06270 */
[----:B------:R-:W-:Y:S05]  /*1f10*/  @!P0 BRA `(.L_x_50) ;  /* 0xfffffffc00148947 */ /* 0x000fea000383ffff */
[----:B------:R-:W-:Y:S05]  /*1f20*/  BSYNC.RELIABLE B3 ;  /* 0x0000000000037941 */ /* 0x000fea0003800100 */
.L_x_44:
[----:B------:R-:W-:Y:S05]  /*1f30*/  BRA `(.L_x_43) ;  /* 0x0000000000407947 */ /* 0x000fea0003800000 */
.L_x_49:
[----:B------:R-:W0:Y:S01]  /*1f40*/  LDCU.S8 UR4, c[0x0][0x3d1] ;  /* 0x00007a20ff0477ac */ /* 0x000e220008000200 */
[----:B------:R-:W-:-:S05]  /*1f50*/  HFMA2 R12, -RZ, RZ, 0, 7.62939453125e-06 ;  /* 0x00000080ff0c7431 */ /* 0x000fca00000001ff */
[----:B------:R1:W-:Y:S01]  /*1f60*/  STG.E.U8 desc[UR6][R24.64], R12 ;  /* 0x0000000c18007986 */ /* 0x0003e2000c101106 */
[----:B0-----:R-:W-:-:S09]  /*1f70*/  UISETP.NE.AND UP0, UPT, UR4, URZ, UPT ;  /* 0x000000ff0400728c */ /* 0x001fd2000bf05270 */
[----:B-1----:R-:W-:Y:S05]  /*1f80*/  BRA.U !UP0, `(.L_x_51) ;  /* 0x00000001086c7547 */ /* 0x002fea000b800000 */
[----:B------:R-:W0:Y:S02]  /*1f90*/  LDC.64 R6, c[0x0][0x3a0] ;  /* 0x0000e800ff067b82 */ /* 0x000e240000000a00 */
[----:B0-----:R-:W-:-:S05]  /*1fa0*/  IMAD.WIDE R6, R5, 0x10, R6 ;  /* 0x0000001005067825 */ /* 0x001fca00078e0206 */
[----:B------:R-:W2:Y:S02]  /*1fb0*/  LDG.E.128 R8, desc[UR6][R6.64] ;  /* 0x0000000606087981 */ /* 0x000ea4000c1e1d00 */
[----:B--2---:R-:W-:Y:S08]  /*1fc0*/  F2I.U32.TRUNC.NTZ R9, R9 ;  /* 0x0000000900097305 */ /* 0x004ff0000020f000 */
[----:B------:R-:W0:Y:S08]  /*1fd0*/  F2I.U32.TRUNC.NTZ R10, R10 ;  /* 0x0000000a000a7305 */ /* 0x000e30000020f000 */
[----:B------:R-:W1:Y:S01]  /*1fe0*/  F2I.U32.TRUNC.NTZ R3, R8 ;  /* 0x0000000800037305 */ /* 0x000e62000020f000 */
[----:B0-----:R-:W-:-:S05]  /*1ff0*/  PRMT R11, R9, 0x7604, R10 ;  /* 0x00007604090b7816 */ /* 0x001fca000000000a */
[----:B------:R0:W-:Y:S04]  /*2000*/  STG.E.U16 desc[UR6][R18.64], R11 ;  /* 0x0000000b12007986 */ /* 0x0001e8000c101506 */
[----:B-1----:R0:W-:Y:S01]  /*2010*/  STG.E.U8 desc[UR6][R18.64+0x2], R3 ;  /* 0x0000020312007986 */ /* 0x0021e2000c101106 */
[----:B------:R-:W-:Y:S05]  /*2020*/  BRA `(.L_x_51) ;  /* 0x0000000000447947 */ /* 0x000fea0003800000 */
.L_x_42:
[----:B------:R-:W-:Y:S05]  /*2030*/  @P0 BRA `(.L_x_52) ;  /* 0x00000000003c0947 */ /* 0x000fea0003800000 */
.L_x_43:
[----:B------:R-:W0:Y:S01]  /*2040*/  LDCU.S8 UR4, c[0x0][0x3d1] ;  /* 0x00007a20ff0477ac */ /* 0x000e220008000200 */
[----:B---3--:R-:W-:-:S05]  /*2050*/  HFMA2 R12, -RZ, RZ, 0, 1.5199184417724609375e-05 ;  /* 0x000000ffff0c7431 */ /* 0x008fca00000001ff */
[----:B------:R3:W-:Y:S01]  /*2060*/  STG.E.U8 desc[UR6][R24.64], R12 ;  /* 0x0000000c18007986 */ /* 0x0007e2000c101106 */
[----:B0-----:R-:W-:-:S09]  /*2070*/  UISETP.NE.AND UP0, UPT, UR4, URZ, UPT ;  /* 0x000000ff0400728c */ /* 0x001fd2000bf05270 */
[----:B---3--:R-:W-:Y:S05]  /*2080*/  BRA.U !UP0, `(.L_x_51) ;  /* 0x00000001082c7547 */ /* 0x008fea000b800000 */
[----:B------:R-:W0:Y:S02]  /*2090*/  LDC.64 R6, c[0x0][0x3a0] ;  /* 0x0000e800ff067b82 */ /* 0x000e240000000a00 */
[----:B0-----:R-:W-:-:S05]  /*20a0*/  IMAD.WIDE R6, R5, 0x10, R6 ;  /* 0x0000001005067825 */ /* 0x001fca00078e0206 */
[----:B-12-4-:R-:W2:Y:S02]  /*20b0*/  LDG.E.128 R8, desc[UR6][R6.64] ;  /* 0x0000000606087981 */ /* 0x016ea4000c1e1d00 */
[----:B--2---:R-:W-:Y:S08]  /*20c0*/  F2I.U32.TRUNC.NTZ R9, R9 ;  /* 0x0000000900097305 */ /* 0x004ff0000020f000 */
[----:B------:R-:W0:Y:S08]  /*20d0*/  F2I.U32.TRUNC.NTZ R10, R10 ;  /* 0x0000000a000a7305 */ /* 0x000e30000020f000 */
[----:B------:R-:W1:Y:S01]  /*20e0*/  F2I.U32.TRUNC.NTZ R3, R8 ;  /* 0x0000000800037305 */ /* 0x000e62000020f000 */
[----:B0-----:R-:W-:-:S05]  /*20f0*/  PRMT R11, R9, 0x7604, R10 ;  /* 0x00007604090b7816 */ /* 0x001fca000000000a */
[----:B------:R0:W-:Y:S04]  /*2100*/  STG.E.U16 desc[UR6][R18.64], R11 ;  /* 0x0000000b12007986 */ /* 0x0001e8000c101506 */
[----:B-1----:R0:W-:Y:S01]  /*2110*/  STG.E.U8 desc[UR6][R18.64+0x2], R3 ;  /* 0x0000020312007986 */ /* 0x0021e2000c101106 */
[----:B------:R-:W-:Y:S05]  /*2120*/  BRA `(.L_x_51) ;  /* 0x0000000000047947 */ /* 0x000fea0003800000 */
.L_x_52:
[----:B------:R0:W-:Y:S02]  /*2130*/  STG.E.U8 desc[UR6][R24.64], RZ ;  /* 0x000000ff18007986 */ /* 0x0001e4000c101106 */
.L_x_51:
[----:B------:R-:W-:Y:S05]  /*2140*/  BSYNC.RECONVERGENT B2 ;  /* 0x0000000000027941 */ /* 0x000fea0003800200 */
.L_x_41:
[----:B------:R-:W-:Y:S01]  /*2150*/  VIADD R5, R5, 0x200 ;  /* 0x0000020005057836 */ /* 0x000fe20000000000 */
[----:B------:R-:W-:Y:S02]  /*2160*/  IADD3 R16, P3, PT, R16, 0x800, RZ ;  /* 0x0000080010107810 */ /* 0x000fe40007f7e0ff */
[----:B0-----:R-:W-:Y:S02]  /*2170*/  IADD3 R24, P1, PT, R24, 0x200, RZ ;  /* 0x0000020018187810 */ /* 0x001fe40007f3e0ff */
[----:B------:R-:W-:Y:S01]  /*2180*/  ISETP.GE.AND P0, PT, R5, R2, PT ;  /* 0x000000020500720c */ /* 0x000fe20003f06270 */
[----:B------:R-:W-:Y:S01]  /*2190*/  IMAD.X R17, RZ, RZ, R17, P3 ;  /* 0x000000ffff117224 */ /* 0x000fe200018e0611 */
[----:B------:R-:W-:Y:S02]  /*21a0*/  IADD3 R18, P2, PT, R18, 0x800, RZ ;  /* 0x0000080012127810 */ /* 0x000fe40007f5e0ff */
[----:B------:R-:W-:Y:S02]  /*21b0*/  IADD3.X R25, PT, PT, RZ, R25, RZ, P1, !PT ;  /* 0x00000019ff197210 */ /* 0x000fe40000ffe4ff */
[----:B------:R-:W-:-:S07]  /*21c0*/  IADD3.X R19, PT, PT, RZ, R19, RZ, P2, !PT ;  /* 0x00000013ff137210 */ /* 0x000fce00017fe4ff */
[----:B------:R-:W-:Y:S05]  /*21d0*/  @!P0 BRA `(.L_x_53) ;  /* 0xffffffe000108947 */ /* 0x000fea000383ffff */
[----:B------:R-:W-:Y:S05]  /*21e0*/  EXIT ;  /* 0x000000000000794d */ /* 0x000fea0003800000 */
        .weak           $__internal_0_$__cuda_sm3x_div_rn_noftz_f32_slowpath
        .type           $__internal_0_$__cuda_sm3x_div_rn_noftz_f32_slowpath,@function
        .size           $__internal_0_$__cuda_sm3x_div_rn_noftz_f32_slowpath,(.L_x_463 - $__internal_0_$__cuda_sm3x_div_rn_noftz_f32_slowpath)
$__internal_0_$__cuda_sm3x_div_rn_noftz_f32_slowpath:
[--C-:B------:R-:W-:Y:S01]  /*21f0*/  SHF.R.U32.HI R23, RZ, 0x17, R3.reuse ;  /* 0x00000017ff177819 */ /* 0x100fe20000011603 */
[----:B------:R-:W-:Y:S01]  /*2200*/  BSSY.RECONVERGENT B0, `(.L_x_54) ;  /* 0x0000066000007945 */ /* 0x000fe20003800200 */
[----:B------:R-:W-:Y:S01]  /*2210*/  SHF.R.U32.HI R33, RZ, 0x17, R0 ;  /* 0x00000017ff217819 */ /* 0x000fe20000011600 */
[----:B------:R-:W-:Y:S01]  /*2220*/  IMAD.MOV.U32 R37, RZ, RZ, R3 ;  /* 0x000000ffff257224 */ /* 0x000fe200078e0003 */
[----:B------:R-:W-:Y:S02]  /*2230*/  LOP3.LUT R23, R23, 0xff, RZ, 0xc0, !PT ;  /* 0x000000ff17177812 */ /* 0x000fe400078ec0ff */
[----:B------:R-:W-:Y:S02]  /*2240*/  LOP3.LUT R33, R33, 0xff, RZ, 0xc0, !PT ;  /* 0x000000ff21217812 */ /* 0x000fe400078ec0ff */
[----:B------:R-:W-:-:S04]  /*2250*/  IADD3 R30, PT, PT, R23, -0x1, RZ ;  /* 0xffffffff171e7810 */ /* 0x000fc80007ffe0ff */
[----:B------:R-:W-:Y:S02]  /*2260*/  ISETP.GT.U32.AND P1, PT, R30, 0xfd, PT ;  /* 0x000000fd1e00780c */ /* 0x000fe40003f24070 */
[----:B------:R-:W-:-:S04]  /*2270*/  IADD3 R30, PT, PT, R33, -0x1, RZ ;  /* 0xffffffff211e7810 */ /* 0x000fc80007ffe0ff */
[----:B------:R-:W-:-:S13]  /*2280*/  ISETP.GT.U32.OR P1, PT, R30, 0xfd, P1 ;  /* 0x000000fd1e00780c */ /* 0x000fda0000f24470 */
[----:B------:R-:W-:Y:S01]  /*2290*/  @!P1 MOV R30, RZ ;  /* 0x000000ff001e9202 */ /* 0x000fe20000000f00 */
[----:B------:R-:W-:Y:S06]  /*22a0*/  @!P1 BRA `(.L_x_55) ;  /* 0x0000000000649947 */ /* 0x000fec0003800000 */
[----:B------:R-:W-:Y:S02]  /*22b0*/  FSETP.GTU.FTZ.AND P1, PT, |R0|, +INF , PT ;  /* 0x7f8000000000780b */ /* 0x000fe40003f3c200 */
[----:B------:R-:W-:-:S04]  /*22c0*/  FSETP.GTU.FTZ.AND P2, PT, |R3|, +INF , PT ;  /* 0x7f8000000300780b */ /* 0x000fc80003f5c200 */
[----:B------:R-:W-:-:S13]  /*22d0*/  PLOP3.LUT P1, PT, P1, P2, PT, 0xf8, 0x8f ;  /* 0x00000000008f781c */ /* 0x000fda0000f25f70 */
[----:B------:R-:W-:Y:S05]  /*22e0*/  @P1 BRA `(.L_x_56) ;  /* 0x0000000400581947 */ /* 0x000fea0003800000 */
[----:B------:R-:W-:-:S13]  /*22f0*/  LOP3.LUT P1, RZ, R37, 0x7fffffff, R0, 0xc8, !PT ;  /* 0x7fffffff25ff7812 */ /* 0x000fda000782c800 */
[----:B------:R-:W-:Y:S05]  /*2300*/  @!P1 BRA `(.L_x_57) ;  /* 0x0000000400489947 */ /* 0x000fea0003800000 */
[C---:B------:R-:W-:Y:S02]  /*2310*/  FSETP.NEU.FTZ.AND P3, PT, |R0|.reuse, +INF , PT ;  /* 0x7f8000000000780b */ /* 0x040fe40003f7d200 */
[----:B------:R-:W-:Y:S02]  /*2320*/  FSETP.NEU.FTZ.AND P2, PT, |R3|, +INF , PT ;  /* 0x7f8000000300780b */ /* 0x000fe40003f5d200 */
[----:B------:R-:W-:-:S11]  /*2330*/  FSETP.NEU.FTZ.AND P1, PT, |R0|, +INF , PT ;  /* 0x7f8000000000780b */ /* 0x000fd60003f3d200 */
[----:B------:R-:W-:Y:S05]  /*2340*/  @!P2 BRA !P3, `(.L_x_57) ;  /* 0x000000040038a947 */ /* 0x000fea0005800000 */
[----:B------:R-:W-:-:S04]  /*2350*/  LOP3.LUT P3, RZ, R0, 0x7fffffff, RZ, 0xc0, !PT ;  /* 0x7fffffff00ff7812 */ /* 0x000fc8000786c0ff */
[----:B------:R-:W-:-:S13]  /*2360*/  PLOP3.LUT P2, PT, P2, P3, PT, 0x2f, 0xf2 ;  /* 0x0000000000f2781c */ /* 0x000fda0001746577 */
[----:B------:R-:W-:Y:S05]  /*2370*/  @P2 BRA `(.L_x_58) ;  /* 0x0000000400242947 */ /* 0x000fea0003800000 */
[----:B------:R-:W-:-:S04]  /*2380*/  LOP3.LUT P2, RZ, R37, 0x7fffffff, RZ, 0xc0, !PT ;  /* 0x7fffffff25ff7812 */ /* 0x000fc8000784c0ff */
[----:B------:R-:W-:-:S13]  /*2390*/  PLOP3.LUT P1, PT, P1, P2, PT, 0x2f, 0xf2 ;  /* 0x0000000000f2781c */ /* 0x000fda0000f24577 */
[----:B------:R-:W-:Y:S05]  /*23a0*/  @P1 BRA `(.L_x_59) ;  /* 0x00000004000c1947 */ /* 0x000fea0003800000 */
[----:B------:R-:W-:-:S04]  /*23b0*/  IADD3 R30, PT, PT, R33, -0x1, RZ ;  /* 0xffffffff211e7810 */ /* 0x000fc80007ffe0ff */
[----:B------:R-:W-:Y:S01]  /*23c0*/  ISETP.GE.AND P1, PT, R30, RZ, PT ;  /* 0x000000ff1e00720c */ /* 0x000fe20003f26270 */
[----:B------:R-:W-:-:S05]  /*23d0*/  VIADD R30, R23, 0xffffffff ;  /* 0xffffffff171e7836 */ /* 0x000fca0000000000 */
[----:B------:R-:W-:-:S07]  /*23e0*/  ISETP.GE.AND P2, PT, R30, RZ, PT ;  /* 0x000000ff1e00720c */ /* 0x000fce0003f46270 */
[----:B------:R-:W-:Y:S01]  /*23f0*/  @P1 MOV R30, RZ ;  /* 0x000000ff001e1202 */ /* 0x000fe20000000f00 */
[----:B------:R-:W-:Y:S01]  /*2400*/  @!P1 FFMA R0, R0, 1.84467440737095516160e+19, RZ ;  /* 0x5f80000000009823 */ /* 0x000fe200000000ff */
[----:B------:R-:W-:-:S04]  /*2410*/  @!P1 MOV R30, 0xffffffc0 ;  /* 0xffffffc0001e9802 */ /* 0x000fc80000000f00 */
[----:B------:R-:W-:Y:S01]  /*2420*/  @!P2 FFMA R37, R3, 1.84467440737095516160e+19, RZ ;  /* 0x5f8000000325a823 */ /* 0x000fe200000000ff */
[----:B------:R-:W-:-:S07]  /*2430*/  @!P2 VIADD R30, R30, 0x40 ;  /* 0x000000401e1ea836 */ /* 0x000fce0000000000 */
.L_x_55:
[----:B------:R-:W-:Y:S01]  /*2440*/  LEA R36, R23, 0xc0800000, 0x17 ;  /* 0xc080000017247811 */ /* 0x000fe200078eb8ff */
[----:B------:R-:W-:Y:S01]  /*2450*/  BSSY.RECONVERGENT B1, `(.L_x_60) ;  /* 0x0000036000017945 */ /* 0x000fe20003800200 */
[----:B------:R-:W-:Y:S02]  /*2460*/  IADD3 R33, PT, PT, R33, -0x7f, RZ ;  /* 0xffffff8121217810 */ /* 0x000fe40007ffe0ff */
[----:B------:R-:W-:Y:S02]  /*2470*/  IADD3 R37, PT, PT, -R36, R37, RZ ;  /* 0x0000002524257210 */ /* 0x000fe40007ffe1ff */
[C---:B------:R-:W-:Y:S01]  /*2480*/  IADD3 R23, PT, PT, R33.reuse, 0x7f, -R23 ;  /* 0x0000007f21177810 */ /* 0x040fe20007ffe817 */
[----:B------:R-:W-:Y:S01]  /*2490*/  IMAD R0, R33, -0x800000, R0 ;  /* 0xff80000021007824 */ /* 0x000fe200078e0200 */
[----:B------:R-:W0:Y:S01]  /*24a0*/  MUFU.RCP R36, R37 ;  /* 0x0000002500247308 */ /* 0x000e220000001000 */
[----:B------:R-:W-:Y:S02]  /*24b0*/  FADD.FTZ R33, -R37, -RZ ;  /* 0x800000ff25217221 */ /* 0x000fe40000010100 */
[----:B------:R-:W-:-:S02]  /*24c0*/  IMAD.IADD R30, R23, 0x1, R30 ;  /* 0x00000001171e7824 */ /* 0x000fc400078e021e */
[----:B0-----:R-:W-:-:S04]  /*24d0*/  FFMA R23, R36, R33, 1 ;  /* 0x3f80000024177423 */ /* 0x001fc80000000021 */
[----:B------:R-:W-:-:S04]  /*24e0*/  FFMA R23, R36, R23, R36 ;  /* 0x0000001724177223 */ /* 0x000fc80000000024 */
[----:B------:R-:W-:-:S04]  /*24f0*/  FFMA R36, R0, R23, RZ ;  /* 0x0000001700247223 */ /* 0x000fc800000000ff */
[----:B------:R-:W-:-:S04]  /*2500*/  FFMA R38, R33, R36, R0 ;  /* 0x0000002421267223 */ /* 0x000fc80000000000 */
[----:B------:R-:W-:-:S04]  /*2510*/  FFMA R36, R23, R38, R36 ;  /* 0x0000002617247223 */ /* 0x000fc80000000024 */
[----:B------:R-:W-:-:S04]  /*2520*/  FFMA R33, R33, R36, R0 ;  /* 0x0000002421217223 */ /* 0x000fc80000000000 */
[----:B------:R-:W-:-:S05]  /*2530*/  FFMA R39, R23, R33, R36 ;  /* 0x0000002117277223 */ /* 0x000fca0000000024 */
[----:B------:R-:W-:-:S04]  /*2540*/  SHF.R.U32.HI R0, RZ, 0x17, R39 ;  /* 0x00000017ff007819 */ /* 0x000fc80000011627 */
[----:B------:R-:W-:-:S04]  /*2550*/  LOP3.LUT R41, R0, 0xff, RZ, 0xc0, !PT ;  /* 0x000000ff00297812 */ /* 0x000fc800078ec0ff */
[----:B------:R-:W-:-:S04]  /*2560*/  IADD3 R0, PT, PT, R41, R30, RZ ;  /* 0x0000001e29007210 */ /* 0x000fc80007ffe0ff */
[----:B------:R-:W-:-:S04]  /*2570*/  IADD3 R37, PT, PT, R0, -0x1, RZ ;  /* 0xffffffff00257810 */ /* 0x000fc80007ffe0ff */
[----:B------:R-:W-:-:S13]  /*2580*/  ISETP.GE.U32.AND P1, PT, R37, 0xfe, PT ;  /* 0x000000fe2500780c */ /* 0x000fda0003f26070 */
[----:B------:R-:W-:Y:S05]  /*2590*/  @!P1 BRA `(.L_x_61) ;  /* 0x0000000000809947 */ /* 0x000fea0003800000 */
[----:B------:R-:W-:-:S13]  /*25a0*/  ISETP.GT.AND P1, PT, R0, 0xfe, PT ;  /* 0x000000fe0000780c */ /* 0x000fda0003f24270 */
[----:B------:R-:W-:Y:S05]  /*25b0*/  @P1 BRA `(.L_x_62) ;  /* 0x00000000006c1947 */ /* 0x000fea0003800000 */
[----:B------:R-:W-:-:S13]  /*25c0*/  ISETP.GE.AND P1, PT, R0, 0x1, PT ;  /* 0x000000010000780c */ /* 0x000fda0003f26270 */
[----:B------:R-:W-:Y:S05]  /*25d0*/  @P1 BRA `(.L_x_63) ;  /* 0x0000000000741947 */ /* 0x000fea0003800000 */
[----:B------:R-:W-:Y:S02]  /*25e0*/  ISETP.GE.AND P1, PT, R0, -0x18, PT ;  /* 0xffffffe80000780c */ /* 0x000fe40003f26270 */
[----:B------:R-:W-:-:S11]  /*25f0*/  LOP3.LUT R39, R39, 0x80000000, RZ, 0xc0, !PT ;  /* 0x8000000027277812 */ /* 0x000fd600078ec0ff */
[----:B------:R-:W-:Y:S05]  /*2600*/  @!P1 BRA `(.L_x_63) ;  /* 0x0000000000689947 */ /* 0x000fea0003800000 */
[CCC-:B------:R-:W-:Y:S01]  /*2610*/  FFMA.RP R30, R23.reuse, R33.reuse, R36.reuse ;  /* 0x00000021171e7223 */ /* 0x1c0fe20000008024 */
[C-C-:B------:R-:W-:Y:S01]  /*2620*/  FFMA.RM R37, R23.reuse, R33, R36.reuse ;  /* 0x0000002117257223 */ /* 0x140fe20000004024 */
[C---:B------:R-:W-:Y:S02]  /*2630*/  ISETP.NE.AND P3, PT, R0.reuse, RZ, PT ;  /* 0x000000ff0000720c */ /* 0x040fe40003f65270 */
[----:B------:R-:W-:Y:S02]  /*2640*/  ISETP.NE.AND P2, PT, R0, RZ, PT ;  /* 0x000000ff0000720c */ /* 0x000fe40003f45270 */
[----:B------:R-:W-:Y:S01]  /*2650*/  FSETP.NEU.FTZ.AND P1, PT, R30, R37, PT ;  /* 0x000000251e00720b */ /* 0x000fe20003f3d000 */
[----:B------:R-:W-:Y:S01]  /*2660*/  FFMA.RZ R30, R23, R33, R36 ;  /* 0x00000021171e7223 */ /* 0x000fe2000000c024 */
[C---:B------:R-:W-:Y:S01]  /*2670*/  VIADD R23, R0.reuse, 0x20 ;  /* 0x0000002000177836 */ /* 0x040fe20000000000 */
[----:B------:R-:W-:-:S03]  /*2680*/  IADD3 R0, PT, PT, -R0, RZ, RZ ;  /* 0x000000ff00007210 */ /* 0x000fc60007ffe1ff */
[----:B------:R-:W-:Y:S02]  /*2690*/  LOP3.LUT R30, R30, 0x7fffff, RZ, 0xc0, !PT ;  /* 0x007fffff1e1e7812 */ /* 0x000fe400078ec0ff */
[----:B------:R-:W-:Y:S02]  /*26a0*/  SEL R33, R0, RZ, P3 ;  /* 0x000000ff00217207 */ /* 0x000fe40001800000 */
[----:B------:R-:W-:-:S04]  /*26b0*/  LOP3.LUT R30, R30, 0x800000, RZ, 0xfc, !PT ;  /* 0x008000001e1e7812 */ /* 0x000fc800078efcff */
[----:B------:R-:W-:Y:S02]  /*26c0*/  SHF.L.U32 R23, R30, R23, RZ ;  /* 0x000000171e177219 */ /* 0x000fe400000006ff */
[----:B------:R-:W-:Y:S02]  /*26d0*/  SHF.R.U32.HI R33, RZ, R33, R30 ;  /* 0x00000021ff217219 */ /* 0x000fe4000001161e */
[----:B------:R-:W-:Y:S02]  /*26e0*/  ISETP.NE.AND P2, PT, R23, RZ, P2 ;  /* 0x000000ff1700720c */ /* 0x000fe40001745270 */
[----:B------:R-:W-:Y:S02]  /*26f0*/  SHF.R.U32.HI R23, RZ, 0x1, R33 ;  /* 0x00000001ff177819 */ /* 0x000fe40000011621 */
[----:B------:R-:W-:-:S04]  /*2700*/  PLOP3.LUT P1, PT, P1, P2, PT, 0xf8, 0x8f ;  /* 0x00000000008f781c */ /* 0x000fc80000f25f70 */
[----:B------:R-:W-:-:S04]  /*2710*/  SEL R0, RZ, 0x1, !P1 ;  /* 0x00000001ff007807 */ /* 0x000fc80004800000 */
[----:B------:R-:W-:-:S04]  /*2720*/  LOP3.LUT R0, R0, 0x1, R23, 0xf8, !PT ;  /* 0x0000000100007812 */ /* 0x000fc800078ef817 */
[----:B------:R-:W-:-:S04]  /*2730*/  LOP3.LUT R0, R0, R33, RZ, 0xc0, !PT ;  /* 0x0000002100007212 */ /* 0x000fc800078ec0ff */
[----:B------:R-:W-:-:S04]  /*2740*/  IADD3 R0, PT, PT, R23, R0, RZ ;  /* 0x0000000017007210 */ /* 0x000fc80007ffe0ff */
[----:B------:R-:W-:Y:S01]  /*2750*/  LOP3.LUT R39, R0, R39, RZ, 0xfc, !PT ;  /* 0x0000002700277212 */ /* 0x000fe200078efcff */
[----:B------:R-:W-:Y:S06]  /*2760*/  BRA `(.L_x_63) ;  /* 0x0000000000107947 */ /* 0x000fec0003800000 */
.L_x_62:
[----:B------:R-:W-:-:S04]  /*2770*/  LOP3.LUT R39, R39, 0x80000000, RZ, 0xc0, !PT ;  /* 0x8000000027277812 */ /* 0x000fc800078ec0ff */
[----:B------:R-:W-:Y:S01]  /*2780*/  LOP3.LUT R39, R39, 0x7f800000, RZ, 0xfc, !PT ;  /* 0x7f80000027277812 */ /* 0x000fe200078efcff */
[----:B------:R-:W-:Y:S06]  /*2790*/  BRA `(.L_x_63) ;  /* 0x0000000000047947 */ /* 0x000fec0003800000 */
.L_x_61:
[----:B------:R-:W-:-:S07]  /*27a0*/  IMAD R39, R30, 0x800000, R39 ;  /* 0x008000001e277824 */ /* 0x000fce00078e0227 */
.L_x_63:
[----:B------:R-:W-:Y:S05]  /*27b0*/  BSYNC.RECONVERGENT B1 ;  /* 0x0000000000017941 */ /* 0x000fea0003800200 */
.L_x_60:
[----:B------:R-:W-:Y:S01]  /*27c0*/  MOV R0, R39 ;  /* 0x0000002700007202 */ /* 0x000fe20000000f00 */
[----:B------:R-:W-:Y:S06]  /*27d0*/  BRA `(.L_x_64) ;  /* 0x0000000000207947 */ /* 0x000fec0003800000 */
.L_x_59:
[----:B------:R-:W-:-:S04]  /*27e0*/  LOP3.LUT R0, R37, 0x80000000, R0, 0x48, !PT ;  /* 0x8000000025007812 */ /* 0x000fc800078e4800 */
[----:B------:R-:W-:Y:S01]  /*27f0*/  LOP3.LUT R0, R0, 0x7f800000, RZ, 0xfc, !PT ;  /* 0x7f80000000007812 */ /* 0x000fe200078efcff */
[----:B------:R-:W-:Y:S06]  /*2800*/  BRA `(.L_x_64) ;  /* 0x0000000000147947 */ /* 0x000fec0003800000 */
.L_x_58:
[----:B------:R-:W-:Y:S01]  /*2810*/  LOP3.LUT R0, R37, 0x80000000, R0, 0x48, !PT ;  /* 0x8000000025007812 */ /* 0x000fe200078e4800 */
[----:B------:R-:W-:Y:S06]  /*2820*/  BRA `(.L_x_64) ;  /* 0x00000000000c7947 */ /* 0x000fec0003800000 */
.L_x_57:
[----:B------:R-:W0:Y:S01]  /*2830*/  MUFU.RSQ R0, -QNAN ;  /* 0xffc0000000007908 */ /* 0x000e220000001400 */
[----:B------:R-:W-:Y:S05]  /*2840*/  BRA `(.L_x_64) ;  /* 0x0000000000047947 */ /* 0x000fea0003800000 */
.L_x_56:
[----:B------:R-:W-:-:S07]  /*2850*/  FADD.FTZ R0, R0, R3 ;  /* 0x0000000300007221 */ /* 0x000fce0000010000 */
.L_x_64:
[----:B------:R-:W-:Y:S05]  /*2860*/  BSYNC.RECONVERGENT B0 ;  /* 0x0000000000007941 */ /* 0x000fea0003800200 */
.L_x_54:
[----:B------:R-:W-:-:S04]  /*2870*/  HFMA2 R23, -RZ, RZ, 0, 0 ;  /* 0x00000000ff177431 */ /* 0x000fc800000001ff */
[----:B0-----:R-:W-:Y:S05]  /*2880*/  RET.REL.NODEC R22 `(_Z19cudaUpdateFastBgGMMILi512EEvP6uchar4PhPiiiP6float4Pffffffffibb) ;  /* 0xffffffd416dc7950 */ /* 0x001fea0003c3ffff */
.L_x_65:
[----:B------:R-:W-:-:S00]  /*2890*/  BRA `(.L_x_65) ;  /* 0xfffffffc00fc7947 */ /* 0x000fc0000383ffff */
[----:B------:R-:W-:-:S00]  /*28a0*/  NOP ;  /* 0x0000000000007918 */ /* 0x000fc00000000000 */
        /* <DEDUP_REMOVED lines=13> */
.L_x_463:


//--------------------- .text._Z19cudaUpdateFastBgGMMILi256EEvP6uchar4PhPiiiP6float4Pffffffffibb --------------------------
	.section	.text._Z19cudaUpdateFastBgGMMILi256EEvP6uchar4PhPiiiP6float4Pffffffffibb,"ax",@progbits
	.align	128
        .global         _Z19cudaUpdateFastBgGMMILi256EEvP6uchar4PhPiiiP6float4Pffffffffibb
        .type           _Z19cudaUpdateFastBgGMMILi256EEvP6uchar4PhPiiiP6float4Pffffffffibb,@function
        .size           _Z19cudaUpdateFastBgGMMILi256EEvP6uchar4PhPiiiP6float4Pffffffffibb,(.L_x_464 - _Z19cudaUpdateFastBgGMMILi256EEvP6uchar4PhPiiiP6float4Pffffffffibb)
        .other          _Z19cudaUpdateFastBgGMMILi256EEvP6uchar4PhPiiiP6float4Pffffffffibb,@"STO_CUDA_ENTRY STV_DEFAULT"
_Z19cudaUpdateFastBgGMMILi256EEvP6uchar4PhPiiiP6float4Pffffffffibb:
.text._Z19cudaUpdateFastBgGMMILi256EEvP6uchar4PhPiiiP6float4Pffffffffibb:
        /* <DEDUP_REMOVED lines=34> */
.L_x_119:
        /* <DEDUP_REMOVED lines=18> */
.L_x_77:
        /* <DEDUP_REMOVED lines=40> */
[----:B------:R-:W-:Y:S05]  /*05c0*/  CALL.REL.NOINC `($__internal_1_$__cuda_sm3x_div_rn_noftz_f32_slowpath) ;  /* 0x0000001c00087944 */ /* 0x000fea0003c00000 */
.L_x_72:
[----:B------:R-:W-:Y:S05]  /*05d0*/  BSYNC.RECONVERGENT B4 ;  /* 0x0000000000047941 */ /* 0x000fea0003800200 */
.L_x_71:
        /* <DEDUP_REMOVED lines=25> */
.L_x_75:
        /* <DEDUP_REMOVED lines=23> */
.L_x_74:
[----:B------:R-:W-:Y:S05]  /*08e0*/  BSYNC.RECONVERGENT B0 ;  /* 0x0000000000007941 */ /* 0x000fea0003800200 */
.L_x_73:
[----:B------:R-:W-:Y:S05]  /*08f0*/  BRA `(.L_x_76) ;  /* 0x00000000004c7947 */ /* 0x000fea0003800000 */
.L_x_70:
        /* <DEDUP_REMOVED lines=10> */
.L_x_69:
        /* <DEDUP_REMOVED lines=9> */
.L_x_76:
[----:B------:R-:W-:Y:S05]  /*0a30*/  BSYNC.RECONVERGENT B3 ;  /* 0x0000000000037941 */ /* 0x000fea0003800200 */
.L_x_68:
[----:B------:R2:W-:Y:S01]  /*0a40*/  STG.E desc[UR6][R26.64], R3 ;  /* 0x000000031a007986 */ /* 0x0005e2000c101906 */
[----:B------:R-:W-:Y:S02]  /*0a50*/  VIADD R28, R28, 0x1 ;  /* 0x000000011c1c7836 */ /* 0x000fe40000000000 */
[----:B------:R-:W-:-:S03]  /*0a60*/  FADD R15, R3, R15 ;  /* 0x0000000f030f7221 */ /* 0x000fc60000000000 */
[----:B------:R-:W-:-:S13]  /*0a70*/  ISETP.GE.AND P1, PT, R28, R7, PT ;  /* 0x000000071c00720c */ /* 0x000fda0003f26270 */
[----:B--2---:R-:W-:Y:S05]  /*0a80*/  @!P1 BRA `(.L_x_77) ;  /* 0xfffffff8002c9947 */ /* 0x004fea000383ffff */
.L_x_67:
[----:B------:R-:W-:Y:S05]  /*0a90*/  BSYNC.RECONVERGENT B2 ;  /* 0x0000000000027941 */ /* 0x000fea0003800200 */
.L_x_66:
        /* <DEDUP_REMOVED lines=12> */
.L_x_91:
        /* <DEDUP_REMOVED lines=14> */
[----:B0-----:R-:W-:Y:S05]  /*0c40*/  CALL.REL.NOINC `($__internal_1_$__cuda_sm3x_div_rn_noftz_f32_slowpath) ;  /* 0x0000001400687944 */ /* 0x001fea0003c00000 */
[----:B------:R-:W-:-:S07]  /*0c50*/  IMAD.MOV.U32 R3, RZ, RZ, R0 ;  /* 0x000000ffff037224 */ /* 0x000fce00078e0000 */
.L_x_84:
[----:B------:R-:W-:Y:S05]  /*0c60*/  BSYNC.RECONVERGENT B5 ;  /* 0x0000000000057941 */ /* 0x000fea0003800200 */
.L_x_83:
        /* <DEDUP_REMOVED lines=15> */
[----:B------:R-:W-:Y:S05]  /*0d60*/  CALL.REL.NOINC `($__internal_1_$__cuda_sm3x_div_rn_noftz_f32_slowpath) ;  /* 0x0000001400207944 */ /* 0x000fea0003c00000 */
[----:B------:R-:W-:-:S07]  /*0d70*/  MOV R11, R0 ;  /* 0x00000000000b7202 */ /* 0x000fce0000000f00 */
.L_x_86:
[----:B------:R-:W-:Y:S05]  /*0d80*/  BSYNC.RECONVERGENT B5 ;  /* 0x0000000000057941 */ /* 0x000fea0003800200 */
.L_x_85:
        /* <DEDUP_REMOVED lines=15> */
[----:B------:R-:W-:Y:S05]  /*0e80*/  CALL.REL.NOINC `($__internal_1_$__cuda_sm3x_div_rn_noftz_f32_slowpath) ;  /* 0x0000001000d87944 */ /* 0x000fea0003c00000 */
[----:B------:R-:W-:-:S07]  /*0e90*/  IMAD.MOV.U32 R3, RZ, RZ, R0 ;  /* 0x000000ffff037224 */ /* 0x000fce00078e0000 */
.L_x_88:
[----:B------:R-:W-:Y:S05]  /*0ea0*/  BSYNC.RECONVERGENT B5 ;  /* 0x0000000000057941 */ /* 0x000fea0003800200 */
.L_x_87:
        /* <DEDUP_REMOVED lines=16> */
.L_x_90:
[----:B------:R-:W-:Y:S05]  /*0fb0*/  BSYNC.RECONVERGENT B5 ;  /* 0x0000000000057941 */ /* 0x000fea0003800200 */
.L_x_89:
[----:B------:R2:W-:Y:S01]  /*0fc0*/  STG.E desc[UR6][R26.64], R0 ;  /* 0x000000001a007986 */ /* 0x0005e2000c101906 */
[----:B------:R-:W-:Y:S02]  /*0fd0*/  IADD3 R10, PT, PT, R10, 0x4, RZ ;  /* 0x000000040a0a7810 */ /* 0x000fe40007ffe0ff */
[----:B------:R-:W-:-:S04]  /*0fe0*/  LOP3.LUT R3, R7, 0x7ffffffc, RZ, 0xc0, !PT ;  /* 0x7ffffffc07037812 */ /* 0x000fc800078ec0ff */
[----:B------:R-:W-:-:S13]  /*0ff0*/  ISETP.NE.AND P1, PT, R10, R3, PT ;  /* 0x000000030a00720c */ /* 0x000fda0003f25270 */
[----:B--2---:R-:W-:Y:S05]  /*1000*/  @P1 BRA `(.L_x_91) ;  /* 0xfffffff800d41947 */ /* 0x004fea000383ffff */
[----:B------:R-:W-:Y:S05]  /*1010*/  BSYNC.RECONVERGENT B4 ;  /* 0x0000000000047941 */ /* 0x000fea0003800200 */
.L_x_82:
[----:B------:R-:W-:-:S07]  /*1020*/  IMAD.MOV.U32 R0, RZ, RZ, R3 ;  /* 0x000000ffff007224 */ /* 0x000fce00078e0003 */
.L_x_81:
[----:B------:R-:W-:Y:S05]  /*1030*/  BSYNC.RECONVERGENT B3 ;  /* 0x0000000000037941 */ /* 0x000fea0003800200 */
.L_x_80:
        /* <DEDUP_REMOVED lines=19> */
[----:B------:R-:W-:Y:S05]  /*1170*/  CALL.REL.NOINC `($__internal_1_$__cuda_sm3x_div_rn_noftz_f32_slowpath) ;  /* 0x00000010001c7944 */ /* 0x000fea0003c00000 */
.L_x_93:
[----:B------:R-:W-:Y:S05]  /*1180*/  BSYNC.RECONVERGENT B3 ;  /* 0x0000000000037941 */ /* 0x000fea0003800200 */
.L_x_92:
        /* <DEDUP_REMOVED lines=19> */
.L_x_95:
[----:B------:R-:W-:Y:S05]  /*12c0*/  BSYNC.RECONVERGENT B3 ;  /* 0x0000000000037941 */ /* 0x000fea0003800200 */
.L_x_94:
        /* <DEDUP_REMOVED lines=19> */
.L_x_97:
[----:B------:R-:W-:Y:S05]  /*1400*/  BSYNC.RECONVERGENT B3 ;  /* 0x0000000000037941 */ /* 0x000fea0003800200 */
.L_x_96:
[----:B------:R2:W-:Y:S02]  /*1410*/  STG.E desc[UR6][R10.64], R0 ;  /* 0x000000000a007986 */ /* 0x0005e4000c101906 */
.L_x_79:
[----:B------:R-:W-:Y:S05]  /*1420*/  BSYNC.RECONVERGENT B2 ;  /* 0x0000000000027941 */ /* 0x000fea0003800200 */
.L_x_78:
        /* <DEDUP_REMOVED lines=28> */
.L_x_105:
        /* <DEDUP_REMOVED lines=21> */
.L_x_104:
[----:B0-----:R-:W-:-:S07]  /*1740*/  IMAD.MOV.U32 R10, RZ, RZ, R30 ;  /* 0x000000ffff0a7224 */ /* 0x001fce00078e001e */
.L_x_103:
[----:B------:R-:W-:Y:S05]  /*1750*/  BSYNC.RECONVERGENT B2 ;  /* 0x0000000000027941 */ /* 0x000fea0003800200 */
.L_x_102:
        /* <DEDUP_REMOVED lines=19> */
.L_x_101:
[----:B------:R-:W-:Y:S05]  /*1890*/  BSYNC.RECONVERGENT B1 ;  /* 0x0000000000017941 */ /* 0x000fea0003800200 */
.L_x_100:
[----:B-123--:R-:W1:Y:S01]  /*18a0*/  LDC.64 R8, c[0x0][0x3a0] ;  /* 0x0000e800ff087b82 */ /* 0x00ee620000000a00 */
[----:B------:R-:W-:-:S07]  /*18b0*/  ISETP.GE.AND P0, PT, R7, 0x2, PT ;  /* 0x000000020700780c */ /* 0x000fce0003f06270 */
[----:B------:R-:W2:Y:S01]  /*18c0*/  LDC R15, c[0x0][0x3b0] ;  /* 0x0000ec00ff0f7b82 */ /* 0x000ea20000000800 */
[----:B-1----:R-:W-:-:S05]  /*18d0*/  IMAD.WIDE R8, R3, 0x10, R8 ;  /* 0x0000001003087825 */ /* 0x002fca00078e0208 */
[----:B--2---:R3:W-:Y:S01]  /*18e0*/  STG.E.128 desc[UR6][R8.64], R12 ;  /* 0x0000000c08007986 */ /* 0x0047e2000c101d06 */
[----:B------:R-:W-:Y:S05]  /*18f0*/  @!P0 BRA `(.L_x_99) ;  /* 0x0000000000688947 */ /* 0x000fea0003800000 */
[----:B------:R-:W-:-:S07]  /*1900*/  MOV R0, R7 ;  /* 0x0000000700007202 */ /* 0x000fce0000000f00 */
.L_x_106:
        /* <DEDUP_REMOVED lines=25> */
.L_x_99:
[----:B------:R-:W-:Y:S05]  /*1aa0*/  BSYNC.RECONVERGENT B0 ;  /* 0x0000000000007941 */ /* 0x000fea0003800200 */
.L_x_98:
        /* <DEDUP_REMOVED lines=12> */
.L_x_116:
        /* <DEDUP_REMOVED lines=29> */
[----:B------:R-:W-:Y:S05]  /*1d40*/  CALL.REL.NOINC `($__internal_1_$__cuda_sm3x_div_rn_noftz_f32_slowpath) ;  /* 0x0000000400287944 */ /* 0x000fea0003c00000 */
[----:B------:R-:W-:-:S07]  /*1d50*/  MOV R3, R0 ;  /* 0x0000000000037202 */ /* 0x000fce0000000f00 */
.L_x_112:
[----:B------:R-:W-:Y:S05]  /*1d60*/  BSYNC.RECONVERGENT B4 ;  /* 0x0000000000047941 */ /* 0x000fea0003800200 */
.L_x_111:
        /* <DEDUP_REMOVED lines=19> */
.L_x_114:
[----:B------:R-:W-:Y:S05]  /*1ea0*/  BSYNC.RELIABLE B0 ;  /* 0x0000000000007941 */ /* 0x000fea0003800100 */
.L_x_113:
        /* <DEDUP_REMOVED lines=8> */
.L_x_110:
[----:B------:R-:W-:Y:S05]  /*1f30*/  BRA `(.L_x_109) ;  /* 0x0000000000407947 */ /* 0x000fea0003800000 */
.L_x_115:
        /* <DEDUP_REMOVED lines=15> */
.L_x_108:
[----:B------:R-:W-:Y:S05]  /*2030*/  @P0 BRA `(.L_x_118) ;  /* 0x00000000003c0947 */ /* 0x000fea0003800000 */
.L_x_109:
        /* <DEDUP_REMOVED lines=15> */
.L_x_118:
[----:B------:R0:W-:Y:S02]  /*2130*/  STG.E.U8 desc[UR6][R24.64], RZ ;  /* 0x000000ff18007986 */ /* 0x0001e4000c101106 */
.L_x_117:
[----:B------:R-:W-:Y:S05]  /*2140*/  BSYNC.RECONVERGENT B2 ;  /* 0x0000000000027941 */ /* 0x000fea0003800200 */
.L_x_107:
        /* <DEDUP_REMOVED lines=10> */
        .weak           $__internal_1_$__cuda_sm3x_div_rn_noftz_f32_slowpath
        .type           $__internal_1_$__cuda_sm3x_div_rn_noftz_f32_slowpath,@function
        .size           $__internal_1_$__cuda_sm3x_div_rn_noftz_f32_slowpath,(.L_x_464 - $__internal_1_$__cuda_sm3x_div_rn_noftz_f32_slowpath)
$__internal_1_$__cuda_sm3x_div_rn_noftz_f32_slowpath:
        /* <DEDUP_REMOVED lines=37> */
.L_x_121:
        /* <DEDUP_REMOVED lines=51> */
.L_x_128:
[----:B------:R-:W-:-:S04]  /*2770*/  LOP3.LUT R39, R39, 0x80000000, RZ, 0xc0, !PT ;  /* 0x8000000027277812 */ /* 0x000fc800078ec0ff */
[----:B------:R-:W-:Y:S01]  /*2780*/  LOP3.LUT R39, R39, 0x7f800000, RZ, 0xfc, !PT ;  /* 0x7f80000027277812 */ /* 0x000fe200078efcff */
[----:B------:R-:W-:Y:S06]  /*2790*/  BRA `(.L_x_129) ;  /* 0x0000000000047947 */ /* 0x000fec0003800000 */
.L_x_127:
[----:B------:R-:W-:-:S07]  /*27a0*/  IMAD R39, R30, 0x800000, R39 ;  /* 0x008000001e277824 */ /* 0x000fce00078e0227 */
.L_x_129:
[----:B------:R-:W-:Y:S05]  /*27b0*/  BSYNC.RECONVERGENT B1 ;  /* 0x0000000000017941 */ /* 0x000fea0003800200 */
.L_x_126:
[----:B------:R-:W-:Y:S01]  /*27c0*/  MOV R0, R39 ;  /* 0x0000002700007202 */ /* 0x000fe20000000f00 */
[----:B------:R-:W-:Y:S06]  /*27d0*/  BRA `(.L_x_130) ;  /* 0x0000000000207947 */ /* 0x000fec0003800000 */
.L_x_125:
[----:B------:R-:W-:-:S04]  /*27e0*/  LOP3.LUT R0, R37, 0x80000000, R0, 0x48, !PT ;  /* 0x8000000025007812 */ /* 0x000fc800078e4800 */
[----:B------:R-:W-:Y:S01]  /*27f0*/  LOP3.LUT R0, R0, 0x7f800000, RZ, 0xfc, !PT ;  /* 0x7f80000000007812 */ /* 0x000fe200078efcff */
[----:B------:R-:W-:Y:S06]  /*2800*/  BRA `(.L_x_130) ;  /* 0x0000000000147947 */ /* 0x000fec0003800000 */
.L_x_124:
[----:B------:R-:W-:Y:S01]  /*2810*/  LOP3.LUT R0, R37, 0x80000000, R0, 0x48, !PT ;  /* 0x8000000025007812 */ /* 0x000fe200078e4800 */
[----:B------:R-:W-:Y:S06]  /*2820*/  BRA `(.L_x_130) ;  /* 0x00000000000c7947 */ /* 0x000fec0003800000 */
.L_x_123:
[----:B------:R-:W0:Y:S01]  /*2830*/  MUFU.RSQ R0, -QNAN ;  /* 0xffc0000000007908 */ /* 0x000e220000001400 */
[----:B------:R-:W-:Y:S05]  /*2840*/  BRA `(.L_x_130) ;  /* 0x0000000000047947 */ /* 0x000fea0003800000 */
.L_x_122:
[----:B------:R-:W-:-:S07]  /*2850*/  FADD.FTZ R0, R0, R3 ;  /* 0x0000000300007221 */ /* 0x000fce0000010000 */
.L_x_130:
[----:B------:R-:W-:Y:S05]  /*2860*/  BSYNC.RECONVERGENT B0 ;  /* 0x0000000000007941 */ /* 0x000fea0003800200 */
.L_x_120:
[----:B------:R-:W-:-:S04]  /*2870*/  HFMA2 R23, -RZ, RZ, 0, 0 ;  /* 0x00000000ff177431 */ /* 0x000fc800000001ff */
[----:B0-----:R-:W-:Y:S05]  /*2880*/  RET.REL.NODEC R22 `(_Z19cudaUpdateFastBgGMMILi256EEvP6uchar4PhPiiiP6float4Pffffffffibb) ;  /* 0xffffffd416dc7950 */ /* 0x001fea0003c3ffff */
.L_x_131:
        /* <DEDUP_REMOVED lines=15> */
.L_x_464:


//--------------------- .text._Z19cudaUpdateFastBgGMMILi128EEvP6uchar4PhPiiiP6float4Pffffffffibb --------------------------
	.section	.text._Z19cudaUpdateFastBgGMMILi128EEvP6uchar4PhPiiiP6float4Pffffffffibb,"ax",@progbits
	.align	128
        .global         _Z19cudaUpdateFastBgGMMILi128EEvP6uchar4PhPiiiP6float4Pffffffffibb
        .type           _Z19cudaUpdateFastBgGMMILi128EEvP6uchar4PhPiiiP6float4Pffffffffibb,@function
        .size           _Z19cudaUpdateFastBgGMMILi128EEvP6uchar4PhPiiiP6float4Pffffffffibb,(.L_x_465 - _Z19cudaUpdateFastBgGMMILi128EEvP6uchar4PhPiiiP6float4Pffffffffibb)
        .other          _Z19cudaUpdateFastBgGMMILi128EEvP6uchar4PhPiiiP6float4Pffffffffibb,@"STO_CUDA_ENTRY STV_DEFAULT"
_Z19cudaUpdateFastBgGMMILi128EEvP6uchar4PhPiiiP6float4Pffffffffibb:
.text._Z19cudaUpdateFastBgGMMILi128EEvP6uchar4PhPiiiP6float4Pffffffffibb:
        /* <DEDUP_REMOVED lines=34> */
.L_x_185:
        /* <DEDUP_REMOVED lines=18> */
.L_x_143:
        /* <DEDUP_REMOVED lines=40> */
[----:B------:R-:W-:Y:S05]  /*05c0*/  CALL.REL.NOINC `($__internal_2_$__cuda_sm3x_div_rn_noftz_f32_slowpath) ;  /* 0x0000001c00087944 */ /* 0x000fea0003c00000 */
.L_x_138:
[----:B------:R-:W-:Y:S05]  /*05d0*/  BSYNC.RECONVERGENT B4 ;  /* 0x0000000000047941 */ /* 0x000fea0003800200 */
.L_x_137:
        /* <DEDUP_REMOVED lines=25> */
.L_x_141:
        /* <DEDUP_REMOVED lines=23> */
.L_x_140:
[----:B------:R-:W-:Y:S05]  /*08e0*/  BSYNC.RECONVERGENT B0 ;  /* 0x0000000000007941 */ /* 0x000fea0003800200 */
.L_x_139:
[----:B------:R-:W-:Y:S05]  /*08f0*/  BRA `(.L_x_142) ;  /* 0x00000000004c7947 */ /* 0x000fea0003800000 */
.L_x_136:
        /* <DEDUP_REMOVED lines=10> */
.L_x_135:
        /* <DEDUP_REMOVED lines=9> */
.L_x_142:
[----:B------:R-:W-:Y:S05]  /*0a30*/  BSYNC.RECONVERGENT B3 ;  /* 0x0000000000037941 */ /* 0x000fea0003800200 */
.L_x_134:
[----:B------:R2:W-:Y:S01]  /*0a40*/  STG.E desc[UR6][R26.64], R3 ;  /* 0x000000031a007986 */ /* 0x0005e2000c101906 */
[----:B------:R-:W-:Y:S02]  /*0a50*/  VIADD R28, R28, 0x1 ;  /* 0x000000011c1c7836 */ /* 0x000fe40000000000 */
[----:B------:R-:W-:-:S03]  /*0a60*/  FADD R15, R3, R15 ;  /* 0x0000000f030f7221 */ /* 0x000fc60000000000 */
[----:B------:R-:W-:-:S13]  /*0a70*/  ISETP.GE.AND P1, PT, R28, R7, PT ;  /* 0x000000071c00720c */ /* 0x000fda0003f26270 */
[----:B--2---:R-:W-:Y:S05]  /*0a80*/  @!P1 BRA `(.L_x_143) ;  /* 0xfffffff8002c9947 */ /* 0x004fea000383ffff */
.L_x_133:
[----:B------:R-:W-:Y:S05]  /*0a90*/  BSYNC.RECONVERGENT B2 ;  /* 0x0000000000027941 */ /* 0x000fea0003800200 */
.L_x_132:
        /* <DEDUP_REMOVED lines=12> */
.L_x_157:
        /* <DEDUP_REMOVED lines=14> */
[----:B0-----:R-:W-:Y:S05]  /*0c40*/  CALL.REL.NOINC `($__internal_2_$__cuda_sm3x_div_rn_noftz_f32_slowpath) ;  /* 0x0000001400687944 */ /* 0x001fea0003c00000 */
[----:B------:R-:W-:-:S07]  /*0c50*/  IMAD.MOV.U32 R3, RZ, RZ, R0 ;  /* 0x000000ffff037224 */ /* 0x000fce00078e0000 */
.L_x_150:
[----:B------:R-:W-:Y:S05]  /*0c60*/  BSYNC.RECONVERGENT B5 ;  /* 0x0000000000057941 */ /* 0x000fea0003800200 */
.L_x_149:
        /* <DEDUP_REMOVED lines=15> */
[----:B------:R-:W-:Y:S05]  /*0d60*/  CALL.REL.NOINC `($__internal_2_$__cuda_sm3x_div_rn_noftz_f32_slowpath) ;  /* 0x0000001400207944 */ /* 0x000fea0003c00000 */
[----:B------:R-:W-:-:S07]  /*0d70*/  MOV R11, R0 ;  /* 0x00000000000b7202 */ /* 0x000fce0000000f00 */
.L_x_152:
[----:B------:R-:W-:Y:S05]  /*0d80*/  BSYNC.RECONVERGENT B5 ;  /* 0x0000000000057941 */ /* 0x000fea0003800200 */
.L_x_151:
        /* <DEDUP_REMOVED lines=15> */
[----:B------:R-:W-:Y:S05]  /*0e80*/  CALL.REL.NOINC `($__internal_2_$__cuda_sm3x_div_rn_noftz_f32_slowpath) ;  /* 0x0000001000d87944 */ /* 0x000fea0003c00000 */
[----:B------:R-:W-:-:S07]  /*0e90*/  IMAD.MOV.U32 R3, RZ, RZ, R0 ;  /* 0x000000ffff037224 */ /* 0x000fce00078e0000 */
.L_x_154:
[----:B------:R-:W-:Y:S05]  /*0ea0*/  BSYNC.RECONVERGENT B5 ;  /* 0x0000000000057941 */ /* 0x000fea0003800200 */
.L_x_153:
        /* <DEDUP_REMOVED lines=16> */
.L_x_156:
[----:B------:R-:W-:Y:S05]  /*0fb0*/  BSYNC.RECONVERGENT B5 ;  /* 0x0000000000057941 */ /* 0x000fea0003800200 */
.L_x_155:
[----:B------:R2:W-:Y:S01]  /*0fc0*/  STG.E desc[UR6][R26.64], R0 ;  /* 0x000000001a007986 */ /* 0x0005e2000c101906 */
[----:B------:R-:W-:Y:S02]  /*0fd0*/  IADD3 R10, PT, PT, R10, 0x4, RZ ;  /* 0x000000040a0a7810 */ /* 0x000fe40007ffe0ff */
[----:B------:R-:W-:-:S04]  /*0fe0*/  LOP3.LUT R3, R7, 0x7ffffffc, RZ, 0xc0, !PT ;  /* 0x7ffffffc07037812 */ /* 0x000fc800078ec0ff */
[----:B------:R-:W-:-:S13]  /*0ff0*/  ISETP.NE.AND P1, PT, R10, R3, PT ;  /* 0x000000030a00720c */ /* 0x000fda0003f25270 */
[----:B--2---:R-:W-:Y:S05]  /*1000*/  @P1 BRA `(.L_x_157) ;  /* 0xfffffff800d41947 */ /* 0x004fea000383ffff */
[----:B------:R-:W-:Y:S05]  /*1010*/  BSYNC.RECONVERGENT B4 ;  /* 0x0000000000047941 */ /* 0x000fea0003800200 */
.L_x_148:
[----:B------:R-:W-:-:S07]  /*1020*/  IMAD.MOV.U32 R0, RZ, RZ, R3 ;  /* 0x000000ffff007224 */ /* 0x000fce00078e0003 */
.L_x_147:
[----:B------:R-:W-:Y:S05]  /*1030*/  BSYNC.RECONVERGENT B3 ;  /* 0x0000000000037941 */ /* 0x000fea0003800200 */
.L_x_146:
        /* <DEDUP_REMOVED lines=19> */
[----:B------:R-:W-:Y:S05]  /*1170*/  CALL.REL.NOINC `($__internal_2_$__cuda_sm3x_div_rn_noftz_f32_slowpath) ;  /* 0x00000010001c7944 */ /* 0x000fea0003c00000 */
.L_x_159:
[----:B------:R-:W-:Y:S05]  /*1180*/  BSYNC.RECONVERGENT B3 ;  /* 0x0000000000037941 */ /* 0x000fea0003800200 */
.L_x_158:
        /* <DEDUP_REMOVED lines=19> */
.L_x_161:
[----:B------:R-:W-:Y:S05]  /*12c0*/  BSYNC.RECONVERGENT B3 ;  /* 0x0000000000037941 */ /* 0x000fea0003800200 */
.L_x_160:
        /* <DEDUP_REMOVED lines=19> */
.L_x_163:
[----:B------:R-:W-:Y:S05]  /*1400*/  BSYNC.RECONVERGENT B3 ;  /* 0x0000000000037941 */ /* 0x000fea0003800200 */
.L_x_162:
[----:B------:R2:W-:Y:S02]  /*1410*/  STG.E desc[UR6][R10.64], R0 ;  /* 0x000000000a007986 */ /* 0x0005e4000c101906 */
.L_x_145:
[----:B------:R-:W-:Y:S05]  /*1420*/  BSYNC.RECONVERGENT B2 ;  /* 0x0000000000027941 */ /* 0x000fea0003800200 */
.L_x_144:
        /* <DEDUP_REMOVED lines=28> */
.L_x_171:
        /* <DEDUP_REMOVED lines=21> */
.L_x_170:
[----:B0-----:R-:W-:-:S07]  /*1740*/  IMAD.MOV.U32 R10, RZ, RZ, R30 ;  /* 0x000000ffff0a7224 */ /* 0x001fce00078e001e */
.L_x_169:
[----:B------:R-:W-:Y:S05]  /*1750*/  BSYNC.RECONVERGENT B2 ;  /* 0x0000000000027941 */ /* 0x000fea0003800200 */
.L_x_168:
        /* <DEDUP_REMOVED lines=19> */
.L_x_167:
[----:B------:R-:W-:Y:S05]  /*1890*/  BSYNC.RECONVERGENT B1 ;  /* 0x0000000000017941 */ /* 0x000fea0003800200 */
.L_x_166:
[----:B-123--:R-:W1:Y:S01]  /*18a0*/  LDC.64 R8, c[0x0][0x3a0] ;  /* 0x0000e800ff087b82 */ /* 0x00ee620000000a00 */
[----:B------:R-:W-:-:S07]  /*18b0*/  ISETP.GE.AND P0, PT, R7, 0x2, PT ;  /* 0x000000020700780c */ /* 0x000fce0003f06270 */
[----:B------:R-:W2:Y:S01]  /*18c0*/  LDC R15, c[0x0][0x3b0] ;  /* 0x0000ec00ff0f7b82 */ /* 0x000ea20000000800 */
[----:B-1----:R-:W-:-:S05]  /*18d0*/  IMAD.WIDE R8, R3, 0x10, R8 ;  /* 0x0000001003087825 */ /* 0x002fca00078e0208 */
[----:B--2---:R3:W-:Y:S01]  /*18e0*/  STG.E.128 desc[UR6][R8.64], R12 ;  /* 0x0000000c08007986 */ /* 0x0047e2000c101d06 */
[----:B------:R-:W-:Y:S05]  /*18f0*/  @!P0 BRA `(.L_x_165) ;  /* 0x0000000000688947 */ /* 0x000fea0003800000 */
[----:B------:R-:W-:-:S07]  /*1900*/  MOV R0, R7 ;  /* 0x0000000700007202 */ /* 0x000fce0000000f00 */
.L_x_172:
        /* <DEDUP_REMOVED lines=25> */
.L_x_165:
[----:B------:R-:W-:Y:S05]  /*1aa0*/  BSYNC.RECONVERGENT B0 ;  /* 0x0000000000007941 */ /* 0x000fea0003800200 */
.L_x_164:
        /* <DEDUP_REMOVED lines=12> */
.L_x_182:
        /* <DEDUP_REMOVED lines=29> */
[----:B------:R-:W-:Y:S05]  /*1d40*/  CALL.REL.NOINC `($__internal_2_$__cuda_sm3x_div_rn_noftz_f32_slowpath) ;  /* 0x0000000400287944 */ /* 0x000fea0003c00000 */
[----:B------:R-:W-:-:S07]  /*1d50*/  MOV R3, R0 ;  /* 0x0000000000037202 */ /* 0x000fce0000000f00 */
.L_x_178:
[----:B------:R-:W-:Y:S05]  /*1d60*/  BSYNC.RECONVERGENT B4 ;  /* 0x0000000000047941 */ /* 0x000fea0003800200 */
.L_x_177:
        /* <DEDUP_REMOVED lines=19> */
.L_x_180:
[----:B------:R-:W-:Y:S05]  /*1ea0*/  BSYNC.RELIABLE B0 ;  /* 0x0000000000007941 */ /* 0x000fea0003800100 */
.L_x_179:
        /* <DEDUP_REMOVED lines=8> */
.L_x_176:
[----:B------:R-:W-:Y:S05]  /*1f30*/  BRA `(.L_x_175) ;  /* 0x0000000000407947 */ /* 0x000fea0003800000 */
.L_x_181:
        /* <DEDUP_REMOVED lines=15> */
.L_x_174:
[----:B------:R-:W-:Y:S05]  /*2030*/  @P0 BRA `(.L_x_184) ;  /* 0x00000000003c0947 */ /* 0x000fea0003800000 */
.L_x_175:
        /* <DEDUP_REMOVED lines=15> */
.L_x_184:
[----:B------:R0:W-:Y:S02]  /*2130*/  STG.E.U8 desc[UR6][R24.64], RZ ;  /* 0x000000ff18007986 */ /* 0x0001e4000c101106 */
.L_x_183:
[----:B------:R-:W-:Y:S05]  /*2140*/  BSYNC.RECONVERGENT B2 ;  /* 0x0000000000027941 */ /* 0x000fea0003800200 */
.L_x_173:
        /* <DEDUP_REMOVED lines=10> */
        .weak           $__internal_2_$__cuda_sm3x_div_rn_noftz_f32_slowpath
        .type           $__internal_2_$__cuda_sm3x_div_rn_noftz_f32_slowpath,@function
        .size           $__internal_2_$__cuda_sm3x_div_rn_noftz_f32_slowpath,(.L_x_465 - $__internal_2_$__cuda_sm3x_div_rn_noftz_f32_slowpath)
$__internal_2_$__cuda_sm3x_div_rn_noftz_f32_slowpath:
        /* <DEDUP_REMOVED lines=37> */
.L_x_187:
        /* <DEDUP_REMOVED lines=51> */
.L_x_194:
[----:B------:R-:W-:-:S04]  /*2770*/  LOP3.LUT R39, R39, 0x80000000, RZ, 0xc0, !PT ;  /* 0x8000000027277812 */ /* 0x000fc800078ec0ff */
[----:B------:R-:W-:Y:S01]  /*2780*/  LOP3.LUT R39, R39, 0x7f800000, RZ, 0xfc, !PT ;  /* 0x7f80000027277812 */ /* 0x000fe200078efcff */
[----:B------:R-:W-:Y:S06]  /*2790*/  BRA `(.L_x_195) ;  /* 0x0000000000047947 */ /* 0x000fec0003800000 */
.L_x_193:
[----:B------:R-:W-:-:S07]  /*27a0*/  IMAD R39, R30, 0x800000, R39 ;  /* 0x008000001e277824 */ /* 0x000fce00078e0227 */
.L_x_195:
[----:B------:R-:W-:Y:S05]  /*27b0*/  BSYNC.RECONVERGENT B1 ;  /* 0x0000000000017941 */ /* 0x000fea0003800200 */
.L_x_192:
[----:B------:R-:W-:Y:S01]  /*27c0*/  MOV R0, R39 ;  /* 0x0000002700007202 */ /* 0x000fe20000000f00 */
[----:B------:R-:W-:Y:S06]  /*27d0*/  BRA `(.L_x_196) ;  /* 0x0000000000207947 */ /* 0x000fec0003800000 */
.L_x_191:
[----:B------:R-:W-:-:S04]  /*27e0*/  LOP3.LUT R0, R37, 0x80000000, R0, 0x48, !PT ;  /* 0x8000000025007812 */ /* 0x000fc800078e4800 */
[----:B------:R-:W-:Y:S01]  /*27f0*/  LOP3.LUT R0, R0, 0x7f800000, RZ, 0xfc, !PT ;  /* 0x7f80000000007812 */ /* 0x000fe200078efcff */
[----:B------:R-:W-:Y:S06]  /*2800*/  BRA `(.L_x_196) ;  /* 0x0000000000147947 */ /* 0x000fec0003800000 */
.L_x_190:
[----:B------:R-:W-:Y:S01]  /*2810*/  LOP3.LUT R0, R37, 0x80000000, R0, 0x48, !PT ;  /* 0x8000000025007812 */ /* 0x000fe200078e4800 */
[----:B------:R-:W-:Y:S06]  /*2820*/  BRA `(.L_x_196) ;  /* 0x00000000000c7947 */ /* 0x000fec0003800000 */
.L_x_189:
[----:B------:R-:W0:Y:S01]  /*2830*/  MUFU.RSQ R0, -QNAN ;  /* 0xffc0000000007908 */ /* 0x000e220000001400 */
[----:B------:R-:W-:Y:S05]  /*2840*/  BRA `(.L_x_196) ;  /* 0x0000000000047947 */ /* 0x000fea0003800000 */
.L_x_188:
[----:B------:R-:W-:-:S07]  /*2850*/  FADD.FTZ R0, R0, R3 ;  /* 0x0000000300007221 */ /* 0x000fce0000010000 */
.L_x_196:
[----:B------:R-:W-:Y:S05]  /*2860*/  BSYNC.RECONVERGENT B0 ;  /* 0x0000000000007941 */ /* 0x000fea0003800200 */
.L_x_186:
[----:B------:R-:W-:-:S04]  /*2870*/  HFMA2 R23, -RZ, RZ, 0, 0 ;  /* 0x00000000ff177431 */ /* 0x000fc800000001ff */
[----:B0-----:R-:W-:Y:S05]  /*2880*/  RET.REL.NODEC R22 `(_Z19cudaUpdateFastBgGMMILi128EEvP6uchar4PhPiiiP6float4Pffffffffibb) ;  /* 0xffffffd416dc7950 */ /* 0x001fea0003c3ffff */
.L_x_197:
        /* <DEDUP_REMOVED lines=15> */
.L_x_465:


//--------------------- .text._Z19cudaUpdateFastBgGMMILi64EEvP6uchar4PhPiiiP6float4Pffffffffibb --------------------------
	.section	.text._Z19cudaUpdateFastBgGMMILi64EEvP6uchar4PhPiiiP6float4Pffffffffibb,"ax",@progbits
	.align	128
        .global         _Z19cudaUpdateFastBgGMMILi64EEvP6uchar4PhPiiiP6float4Pffffffffibb
        .type           _Z19cudaUpdateFastBgGMMILi64EEvP6uchar4PhPiiiP6float4Pffffffffibb,@function
        .size           _Z19cudaUpdateFastBgGMMILi64EEvP6uchar4PhPiiiP6float4Pffffffffibb,(.L_x_466 - _Z19cudaUpdateFastBgGMMILi64EEvP6uchar4PhPiiiP6float4Pffffffffibb)
        .other          _Z19cudaUpdateFastBgGMMILi64EEvP6uchar4PhPiiiP6float4Pffffffffibb,@"STO_CUDA_ENTRY STV_DEFAULT"
_Z19cudaUpdateFastBgGMMILi64EEvP6uchar4PhPiiiP6float4Pffffffffibb:
.text._Z19cudaUpdateFastBgGMMILi64EEvP6uchar4PhPiiiP6float4Pffffffffibb:
        /* <DEDUP_REMOVED lines=34> */
.L_x_251:
        /* <DEDUP_REMOVED lines=18> */
.L_x_209:
        /* <DEDUP_REMOVED lines=40> */
[----:B------:R-:W-:Y:S05]  /*05c0*/  CALL.REL.NOINC `($__internal_3_$__cuda_sm3x_div_rn_noftz_f32_slowpath) ;  /* 0x0000001c00087944 */ /* 0x000fea0003c00000 */
.L_x_204:
[----:B------:R-:W-:Y:S05]  /*05d0*/  BSYNC.RECONVERGENT B4 ;  /* 0x0000000000047941 */ /* 0x000fea0003800200 */
.L_x_203:
        /* <DEDUP_REMOVED lines=25> */
.L_x_207:
        /* <DEDUP_REMOVED lines=23> */
.L_x_206:
[----:B------:R-:W-:Y:S05]  /*08e0*/  BSYNC.RECONVERGENT B0 ;  /* 0x0000000000007941 */ /* 0x000fea0003800200 */
.L_x_205:
[----:B------:R-:W-:Y:S05]  /*08f0*/  BRA `(.L_x_208) ;  /* 0x00000000004c7947 */ /* 0x000fea0003800000 */
.L_x_202:
        /* <DEDUP_REMOVED lines=10> */
.L_x_201:
        /* <DEDUP_REMOVED lines=9> */
.L_x_208:
[----:B------:R-:W-:Y:S05]  /*0a30*/  BSYNC.RECONVERGENT B3 ;  /* 0x0000000000037941 */ /* 0x000fea0003800200 */
.L_x_200:
[----:B------:R2:W-:Y:S01]  /*0a40*/  STG.E desc[UR6][R26.64], R3 ;  /* 0x000000031a007986 */ /* 0x0005e2000c101906 */
[----:B------:R-:W-:Y:S02]  /*0a50*/  VIADD R28, R28, 0x1 ;  /* 0x000000011c1c7836 */ /* 0x000fe40000000000 */
[----:B------:R-:W-:-:S03]  /*0a60*/  FADD R15, R3, R15 ;  /* 0x0000000f030f7221 */ /* 0x000fc60000000000 */
[----:B------:R-:W-:-:S13]  /*0a70*/  ISETP.GE.AND P1, PT, R28, R7, PT ;  /* 0x000000071c00720c */ /* 0x000fda0003f26270 */
[----:B--2---:R-:W-:Y:S05]  /*0a80*/  @!P1 BRA `(.L_x_209) ;  /* 0xfffffff8002c9947 */ /* 0x004fea000383ffff */
.L_x_199:
[----:B------:R-:W-:Y:S05]  /*0a90*/  BSYNC.RECONVERGENT B2 ;  /* 0x0000000000027941 */ /* 0x000fea0003800200 */
.L_x_198:
        /* <DEDUP_REMOVED lines=12> */
.L_x_223:
        /* <DEDUP_REMOVED lines=14> */
[----:B0-----:R-:W-:Y:S05]  /*0c40*/  CALL.REL.NOINC `($__internal_3_$__cuda_sm3x_div_rn_noftz_f32_slowpath) ;  /* 0x0000001400687944 */ /* 0x001fea0003c00000 */
[----:B------:R-:W-:-:S07]  /*0c50*/  IMAD.MOV.U32 R3, RZ, RZ, R0 ;  /* 0x000000ffff037224 */ /* 0x000fce00078e0000 */
.L_x_216:
[----:B------:R-:W-:Y:S05]  /*0c60*/  BSYNC.RECONVERGENT B5 ;  /* 0x0000000000057941 */ /* 0x000fea0003800200 */
.L_x_215:
        /* <DEDUP_REMOVED lines=15> */
[----:B------:R-:W-:Y:S05]  /*0d60*/  CALL.REL.NOINC `($__internal_3_$__cuda_sm3x_div_rn_noftz_f32_slowpath) ;  /* 0x0000001400207944 */ /* 0x000fea0003c00000 */
[----:B------:R-:W-:-:S07]  /*0d70*/  MOV R11, R0 ;  /* 0x00000000000b7202 */ /* 0x000fce0000000f00 */
.L_x_218:
[----:B------:R-:W-:Y:S05]  /*0d80*/  BSYNC.RECONVERGENT B5 ;  /* 0x0000000000057941 */ /* 0x000fea0003800200 */
.L_x_217:
        /* <DEDUP_REMOVED lines=15> */
[----:B------:R-:W-:Y:S05]  /*0e80*/  CALL.REL.NOINC `($__internal_3_$__cuda_sm3x_div_rn_noftz_f32_slowpath) ;  /* 0x0000001000d87944 */ /* 0x000fea0003c00000 */
[----:B------:R-:W-:-:S07]  /*0e90*/  IMAD.MOV.U32 R3, RZ, RZ, R0 ;  /* 0x000000ffff037224 */ /* 0x000fce00078e0000 */
.L_x_220:
[----:B------:R-:W-:Y:S05]  /*0ea0*/  BSYNC.RECONVERGENT B5 ;  /* 0x0000000000057941 */ /* 0x000fea0003800200 */
.L_x_219:
        /* <DEDUP_REMOVED lines=16> */
.L_x_222:
[----:B------:R-:W-:Y:S05]  /*0fb0*/  BSYNC.RECONVERGENT B5 ;  /* 0x0000000000057941 */ /* 0x000fea0003800200 */
.L_x_221:
[----:B------:R2:W-:Y:S01]  /*0fc0*/  STG.E desc[UR6][R26.64], R0 ;  /* 0x000000001a007986 */ /* 0x0005e2000c101906 */
[----:B------:R-:W-:Y:S02]  /*0fd0*/  IADD3 R10, PT, PT, R10, 0x4, RZ ;  /* 0x000000040a0a7810 */ /* 0x000fe40007ffe0ff */
[----:B------:R-:W-:-:S04]  /*0fe0*/  LOP3.LUT R3, R7, 0x7ffffffc, RZ, 0xc0, !PT ;  /* 0x7ffffffc07037812 */ /* 0x000fc800078ec0ff */
[----:B------:R-:W-:-:S13]  /*0ff0*/  ISETP.NE.AND P1, PT, R10, R3, PT ;  /* 0x000000030a00720c */ /* 0x000fda0003f25270 */
[----:B--2---:R-:W-:Y:S05]  /*1000*/  @P1 BRA `(.L_x_223) ;  /* 0xfffffff800d41947 */ /* 0x004fea000383ffff */
[----:B------:R-:W-:Y:S05]  /*1010*/  BSYNC.RECONVERGENT B4 ;  /* 0x0000000000047941 */ /* 0x000fea0003800200 */
.L_x_214:
[----:B------:R-:W-:-:S07]  /*1020*/  IMAD.MOV.U32 R0, RZ, RZ, R3 ;  /* 0x000000ffff007224 */ /* 0x000fce00078e0003 */
.L_x_213:
[----:B------:R-:W-:Y:S05]  /*1030*/  BSYNC.RECONVERGENT B3 ;  /* 0x0000000000037941 */ /* 0x000fea0003800200 */
.L_x_212:
        /* <DEDUP_REMOVED lines=19> */
[----:B------:R-:W-:Y:S05]  /*1170*/  CALL.REL.NOINC `($__internal_3_$__cuda_sm3x_div_rn_noftz_f32_slowpath) ;  /* 0x00000010001c7944 */ /* 0x000fea0003c00000 */
.L_x_225:
[----:B------:R-:W-:Y:S05]  /*1180*/  BSYNC.RECONVERGENT B3 ;  /* 0x0000000000037941 */ /* 0x000fea0003800200 */
.L_x_224:
        /* <DEDUP_REMOVED lines=19> */
.L_x_227:
[----:B------:R-:W-:Y:S05]  /*12c0*/  BSYNC.RECONVERGENT B3 ;  /* 0x0000000000037941 */ /* 0x000fea0003800200 */
.L_x_226:
        /* <DEDUP_REMOVED lines=19> */
.L_x_229:
[----:B------:R-:W-:Y:S05]  /*1400*/  BSYNC.RECONVERGENT B3 ;  /* 0x0000000000037941 */ /* 0x000fea0003800200 */
.L_x_228:
[----:B------:R2:W-:Y:S02]  /*1410*/  STG.E desc[UR6][R10.64], R0 ;  /* 0x000000000a007986 */ /* 0x0005e4000c101906 */
.L_x_211:
[----:B------:R-:W-:Y:S05]  /*1420*/  BSYNC.RECONVERGENT B2 ;  /* 0x0000000000027941 */ /* 0x000fea0003800200 */
.L_x_210:
        /* <DEDUP_REMOVED lines=28> */
.L_x_237:
        /* <DEDUP_REMOVED lines=21> */
.L_x_236:
[----:B0-----:R-:W-:-:S07]  /*1740*/  IMAD.MOV.U32 R10, RZ, RZ, R30 ;  /* 0x000000ffff0a7224 */ /* 0x001fce00078e001e */
.L_x_235:
[----:B------:R-:W-:Y:S05]  /*1750*/  BSYNC.RECONVERGENT B2 ;  /* 0x0000000000027941 */ /* 0x000fea0003800200 */
.L_x_234:
        /* <DEDUP_REMOVED lines=19> */
.L_x_233:
[----:B------:R-:W-:Y:S05]  /*1890*/  BSYNC.RECONVERGENT B1 ;  /* 0x0000000000017941 */ /* 0x000fea0003800200 */
.L_x_232:
[----:B-123--:R-:W1:Y:S01]  /*18a0*/  LDC.64 R8, c[0x0][0x3a0] ;  /* 0x0000e800ff087b82 */ /* 0x00ee620000000a00 */
[----:B------:R-:W-:-:S07]  /*18b0*/  ISETP.GE.AND P0, PT, R7, 0x2, PT ;  /* 0x000000020700780c */ /* 0x000fce0003f06270 */
[----:B------:R-:W2:Y:S01]  /*18c0*/  LDC R15, c[0x0][0x3b0] ;  /* 0x0000ec00ff0f7b82 */ /* 0x000ea20000000800 */
[----:B-1----:R-:W-:-:S05]  /*18d0*/  IMAD.WIDE R8, R3, 0x10, R8 ;  /* 0x0000001003087825 */ /* 0x002fca00078e0208 */
[----:B--2---:R3:W-:Y:S01]  /*18e0*/  STG.E.128 desc[UR6][R8.64], R12 ;  /* 0x0000000c08007986 */ /* 0x0047e2000c101d06 */
[----:B------:R-:W-:Y:S05]  /*18f0*/  @!P0 BRA `(.L_x_231) ;  /* 0x0000000000688947 */ /* 0x000fea0003800000 */
[----:B------:R-:W-:-:S07]  /*1900*/  MOV R0, R7 ;  /* 0x0000000700007202 */ /* 0x000fce0000000f00 */
.L_x_238:
        /* <DEDUP_REMOVED lines=25> */
.L_x_231:
[----:B------:R-:W-:Y:S05]  /*1aa0*/  BSYNC.RECONVERGENT B0 ;  /* 0x0000000000007941 */ /* 0x000fea0003800200 */
.L_x_230:
        /* <DEDUP_REMOVED lines=12> */
.L_x_248:
        /* <DEDUP_REMOVED lines=29> */
[----:B------:R-:W-:Y:S05]  /*1d40*/  CALL.REL.NOINC `($__internal_3_$__cuda_sm3x_div_rn_noftz_f32_slowpath) ;  /* 0x0000000400287944 */ /* 0x000fea0003c00000 */
[----:B------:R-:W-:-:S07]  /*1d50*/  MOV R3, R0 ;  /* 0x0000000000037202 */ /* 0x000fce0000000f00 */
.L_x_244:
[----:B------:R-:W-:Y:S05]  /*1d60*/  BSYNC.RECONVERGENT B4 ;  /* 0x0000000000047941 */ /* 0x000fea0003800200 */
.L_x_243:
        /* <DEDUP_REMOVED lines=19> */
.L_x_246:
[----:B------:R-:W-:Y:S05]  /*1ea0*/  BSYNC.RELIABLE B0 ;  /* 0x0000000000007941 */ /* 0x000fea0003800100 */
.L_x_245:
        /* <DEDUP_REMOVED lines=8> */
.L_x_242:
[----:B------:R-:W-:Y:S05]  /*1f30*/  BRA `(.L_x_241) ;  /* 0x0000000000407947 */ /* 0x000fea0003800000 */
.L_x_247:
        /* <DEDUP_REMOVED lines=15> */
.L_x_240:
[----:B------:R-:W-:Y:S05]  /*2030*/  @P0 BRA `(.L_x_250) ;  /* 0x00000000003c0947 */ /* 0x000fea0003800000 */
.L_x_241:
        /* <DEDUP_REMOVED lines=15> */
.L_x_250:
[----:B------:R0:W-:Y:S02]  /*2130*/  STG.E.U8 desc[UR6][R24.64], RZ ;  /* 0x000000ff18007986 */ /* 0x0001e4000c101106 */
.L_x_249:
[----:B------:R-:W-:Y:S05]  /*2140*/  BSYNC.RECONVERGENT B2 ;  /* 0x0000000000027941 */ /* 0x000fea0003800200 */
.L_x_239:
        /* <DEDUP_REMOVED lines=10> */
        .weak           $__internal_3_$__cuda_sm3x_div_rn_noftz_f32_slowpath
        .type           $__internal_3_$__cuda_sm3x_div_rn_noftz_f32_slowpath,@function
        .size           $__internal_3_$__cuda_sm3x_div_rn_noftz_f32_slowpath,(.L_x_466 - $__internal_3_$__cuda_sm3x_div_rn_noftz_f32_slowpath)
$__internal_3_$__cuda_sm3x_div_rn_noftz_f32_slowpath:
        /* <DEDUP_REMOVED lines=37> */
.L_x_253:
        /* <DEDUP_REMOVED lines=51> */
.L_x_260:
[----:B------:R-:W-:-:S04]  /*2770*/  LOP3.LUT R39, R39, 0x80000000, RZ, 0xc0, !PT ;  /* 0x8000000027277812 */ /* 0x000fc800078ec0ff */
[----:B------:R-:W-:Y:S01]  /*2780*/  LOP3.LUT R39, R39, 0x7f800000, RZ, 0xfc, !PT ;  /* 0x7f80000027277812 */ /* 0x000fe200078efcff */
[----:B------:R-:W-:Y:S06]  /*2790*/  BRA `(.L_x_261) ;  /* 0x0000000000047947 */ /* 0x000fec0003800000 */
.L_x_259:
[----:B------:R-:W-:-:S07]  /*27a0*/  IMAD R39, R30, 0x800000, R39 ;  /* 0x008000001e277824 */ /* 0x000fce00078e0227 */
.L_x_261:
[----:B------:R-:W-:Y:S05]  /*27b0*/  BSYNC.RECONVERGENT B1 ;  /* 0x0000000000017941 */ /* 0x000fea0003800200 */
.L_x_258:
[----:B------:R-:W-:Y:S01]  /*27c0*/  MOV R0, R39 ;  /* 0x0000002700007202 */ /* 0x000fe20000000f00 */
[----:B------:R-:W-:Y:S06]  /*27d0*/  BRA `(.L_x_262) ;  /* 0x0000000000207947 */ /* 0x000fec0003800000 */
.L_x_257:
[----:B------:R-:W-:-:S04]  /*27e0*/  LOP3.LUT R0, R37, 0x80000000, R0, 0x48, !PT ;  /* 0x8000000025007812 */ /* 0x000fc800078e4800 */
[----:B------:R-:W-:Y:S01]  /*27f0*/  LOP3.LUT R0, R0, 0x7f800000, RZ, 0xfc, !PT ;  /* 0x7f80000000007812 */ /* 0x000fe200078efcff */
[----:B------:R-:W-:Y:S06]  /*2800*/  BRA `(.L_x_262) ;  /* 0x0000000000147947 */ /* 0x000fec0003800000 */
.L_x_256:
[----:B------:R-:W-:Y:S01]  /*2810*/  LOP3.LUT R0, R37, 0x80000000, R0, 0x48, !PT ;  /* 0x8000000025007812 */ /* 0x000fe200078e4800 */
[----:B------:R-:W-:Y:S06]  /*2820*/  BRA `(.L_x_262) ;  /* 0x00000000000c7947 */ /* 0x000fec0003800000 */
.L_x_255:
[----:B------:R-:W0:Y:S01]  /*2830*/  MUFU.RSQ R0, -QNAN ;  /* 0xffc0000000007908 */ /* 0x000e220000001400 */
[----:B------:R-:W-:Y:S05]  /*2840*/  BRA `(.L_x_262) ;  /* 0x0000000000047947 */ /* 0x000fea0003800000 */
.L_x_254:
[----:B------:R-:W-:-:S07]  /*2850*/  FADD.FTZ R0, R0, R3 ;  /* 0x0000000300007221 */ /* 0x000fce0000010000 */
.L_x_262:
[----:B------:R-:W-:Y:S05]  /*2860*/  BSYNC.RECONVERGENT B0 ;  /* 0x0000000000007941 */ /* 0x000fea0003800200 */
.L_x_252:
[----:B------:R-:W-:-:S04]  /*2870*/  HFMA2 R23, -RZ, RZ, 0, 0 ;  /* 0x00000000ff177431 */ /* 0x000fc800000001ff */
[----:B0-----:R-:W-:Y:S05]  /*2880*/  RET.REL.NODEC R22 `(_Z19cudaUpdateFastBgGMMILi64EEvP6uchar4PhPiiiP6float4Pffffffffibb) ;  /* 0xffffffd416dc7950 */ /* 0x001fea0003c3ffff */
.L_x_263:
        /* <DEDUP_REMOVED lines=15> */
.L_x_466:


//--------------------- .text._Z19cudaUpdateFastBgGMMILi32EEvP6uchar4PhPiiiP6float4Pffffffffibb --------------------------
	.section	.text._Z19cudaUpdateFastBgGMMILi32EEvP6uchar4PhPiiiP6float4Pffffffffibb,"ax",@progbits
	.align	128
        .global         _Z19cudaUpdateFastBgGMMILi32EEvP6uchar4PhPiiiP6float4Pffffffffibb
        .type           _Z19cudaUpdateFastBgGMMILi32EEvP6uchar4PhPiiiP6float4Pffffffffibb,@function
        .size           _Z19cudaUpdateFastBgGMMILi32EEvP6uchar4PhPiiiP6float4Pffffffffibb,(.L_x_467 - _Z19cudaUpdateFastBgGMMILi32EEvP6uchar4PhPiiiP6float4Pffffffffibb)
        .other          _Z19cudaUpdateFastBgGMMILi32EEvP6uchar4PhPiiiP6float4Pffffffffibb,@"STO_CUDA_ENTRY STV_DEFAULT"
_Z19cudaUpdateFastBgGMMILi32EEvP6uchar4PhPiiiP6float4Pffffffffibb:
.text._Z19cudaUpdateFastBgGMMILi32EEvP6uchar4PhPiiiP6float4Pffffffffibb:
        /* <DEDUP_REMOVED lines=34> */
.L_x_317:
        /* <DEDUP_REMOVED lines=18> */
.L_x_275:
        /* <DEDUP_REMOVED lines=40> */
[----:B------:R-:W-:Y:S05]  /*05c0*/  CALL.REL.NOINC `($__internal_4_$__cuda_sm3x_div_rn_noftz_f32_slowpath) ;  /* 0x0000001c00087944 */ /* 0x000fea0003c00000 */
.L_x_270:
[----:B------:R-:W-:Y:S05]  /*05d0*/  BSYNC.RECONVERGENT B4 ;  /* 0x0000000000047941 */ /* 0x000fea0003800200 */
.L_x_269:
        /* <DEDUP_REMOVED lines=25> */
.L_x_273:
        /* <DEDUP_REMOVED lines=23> */
.L_x_272:
[----:B------:R-:W-:Y:S05]  /*08e0*/  BSYNC.RECONVERGENT B0 ;  /* 0x0000000000007941 */ /* 0x000fea0003800200 */
.L_x_271:
[----:B------:R-:W-:Y:S05]  /*08f0*/  BRA `(.L_x_274) ;  /* 0x00000000004c7947 */ /* 0x000fea0003800000 */
.L_x_268:
        /* <DEDUP_REMOVED lines=10> */
.L_x_267:
        /* <DEDUP_REMOVED lines=9> */
.L_x_274:
[----:B------:R-:W-:Y:S05]  /*0a30*/  BSYNC.RECONVERGENT B3 ;  /* 0x0000000000037941 */ /* 0x000fea0003800200 */
.L_x_266:
[----:B------:R2:W-:Y:S01]  /*0a40*/  STG.E desc[UR6][R26.64], R3 ;  /* 0x000000031a007986 */ /* 0x0005e2000c101906 */
[----:B------:R-:W-:Y:S02]  /*0a50*/  VIADD R28, R28, 0x1 ;  /* 0x000000011c1c7836 */ /* 0x000fe40000000000 */
[----:B------:R-:W-:-:S03]  /*0a60*/  FADD R15, R3, R15 ;  /* 0x0000000f030f7221 */ /* 0x000fc60000000000 */
[----:B------:R-:W-:-:S13]  /*0a70*/  ISETP.GE.AND P1, PT, R28, R7, PT ;  /* 0x000000071c00720c */ /* 0x000fda0003f26270 */
[----:B--2---:R-:W-:Y:S05]  /*0a80*/  @!P1 BRA `(.L_x_275) ;  /* 0xfffffff8002c9947 */ /* 0x004fea000383ffff */
.L_x_265:
[----:B------:R-:W-:Y:S05]  /*0a90*/  BSYNC.RECONVERGENT B2 ;  /* 0x0000000000027941 */ /* 0x000fea0003800200 */
.L_x_264:
        /* <DEDUP_REMOVED lines=12> */
.L_x_289:
        /* <DEDUP_REMOVED lines=14> */
[----:B0-----:R-:W-:Y:S05]  /*0c40*/  CALL.REL.NOINC `($__internal_4_$__cuda_sm3x_div_rn_noftz_f32_slowpath) ;  /* 0x0000001400687944 */ /* 0x001fea0003c00000 */
[----:B------:R-:W-:-:S07]  /*0c50*/  IMAD.MOV.U32 R3, RZ, RZ, R0 ;  /* 0x000000ffff037224 */ /* 0x000fce00078e0000 */
.L_x_282:
[----:B------:R-:W-:Y:S05]  /*0c60*/  BSYNC.RECONVERGENT B5 ;  /* 0x0000000000057941 */ /* 0x000fea0003800200 */
.L_x_281:
        /* <DEDUP_REMOVED lines=15> */
[----:B------:R-:W-:Y:S05]  /*0d60*/  CALL.REL.NOINC `($__internal_4_$__cuda_sm3x_div_rn_noftz_f32_slowpath) ;  /* 0x0000001400207944 */ /* 0x000fea0003c00000 */
[----:B------:R-:W-:-:S07]  /*0d70*/  MOV R11, R0 ;  /* 0x00000000000b7202 */ /* 0x000fce0000000f00 */
.L_x_284:
[----:B------:R-:W-:Y:S05]  /*0d80*/  BSYNC.RECONVERGENT B5 ;  /* 0x0000000000057941 */ /* 0x000fea0003800200 */
.L_x_283:
        /* <DEDUP_REMOVED lines=15> */
[----:B------:R-:W-:Y:S05]  /*0e80*/  CALL.REL.NOINC `($__internal_4_$__cuda_sm3x_div_rn_noftz_f32_slowpath) ;  /* 0x0000001000d87944 */ /* 0x000fea0003c00000 */
[----:B------:R-:W-:-:S07]  /*0e90*/  IMAD.MOV.U32 R3, RZ, RZ, R0 ;  /* 0x000000ffff037224 */ /* 0x000fce00078e0000 */
.L_x_286:
[----:B------:R-:W-:Y:S05]  /*0ea0*/  BSYNC.RECONVERGENT B5 ;  /* 0x0000000000057941 */ /* 0x000fea0003800200 */
.L_x_285:
        /* <DEDUP_REMOVED lines=16> */
.L_x_288:
[----:B------:R-:W-:Y:S05]  /*0fb0*/  BSYNC.RECONVERGENT B5 ;  /* 0x0000000000057941 */ /* 0x000fea0003800200 */
.L_x_287:
[----:B------:R2:W-:Y:S01]  /*0fc0*/  STG.E desc[UR6][R26.64], R0 ;  /* 0x000000001a007986 */ /* 0x0005e2000c101906 */
[----:B------:R-:W-:Y:S02]  /*0fd0*/  IADD3 R10, PT, PT, R10, 0x4, RZ ;  /* 0x000000040a0a7810 */ /* 0x000fe40007ffe0ff */
[----:B------:R-:W-:-:S04]  /*0fe0*/  LOP3.LUT R3, R7, 0x7ffffffc, RZ, 0xc0, !PT ;  /* 0x7ffffffc07037812 */ /* 0x000fc800078ec0ff */
[----:B------:R-:W-:-:S13]  /*0ff0*/  ISETP.NE.AND P1, PT, R10, R3, PT ;  /* 0x000000030a00720c */ /* 0x000fda0003f25270 */
[----:B--2---:R-:W-:Y:S05]  /*1000*/  @P1 BRA `(.L_x_289) ;  /* 0xfffffff800d41947 */ /* 0x004fea000383ffff */
[----:B------:R-:W-:Y:S05]  /*1010*/  BSYNC.RECONVERGENT B4 ;  /* 0x0000000000047941 */ /* 0x000fea0003800200 */
.L_x_280:
[----:B------:R-:W-:-:S07]  /*1020*/  IMAD.MOV.U32 R0, RZ, RZ, R3 ;  /* 0x000000ffff007224 */ /* 0x000fce00078e0003 */
.L_x_279:
[----:B------:R-:W-:Y:S05]  /*1030*/  BSYNC.RECONVERGENT B3 ;  /* 0x0000000000037941 */ /* 0x000fea0003800200 */
.L_x_278:
        /* <DEDUP_REMOVED lines=19> */
[----:B------:R-:W-:Y:S05]  /*1170*/  CALL.REL.NOINC `($__internal_4_$__cuda_sm3x_div_rn_noftz_f32_slowpath) ;  /* 0x00000010001c7944 */ /* 0x000fea0003c00000 */
.L_x_291:
[----:B------:R-:W-:Y:S05]  /*1180*/  BSYNC.RECONVERGENT B3 ;  /* 0x0000000000037941 */ /* 0x000fea0003800200 */
.L_x_290:
        /* <DEDUP_REMOVED lines=19> */
.L_x_293:
[----:B------:R-:W-:Y:S05]  /*12c0*/  BSYNC.RECONVERGENT B3 ;  /* 0x0000000000037941 */ /* 0x000fea0003800200 */
.L_x_292:
        /* <DEDUP_REMOVED lines=19> */
.L_x_295:
[----:B------:R-:W-:Y:S05]  /*1400*/  BSYNC.RECONVERGENT B3 ;  /* 0x0000000000037941 */ /* 0x000fea0003800200 */
.L_x_294:
[----:B------:R2:W-:Y:S02]  /*1410*/  STG.E desc[UR6][R10.64], R0 ;  /* 0x000000000a007986 */ /* 0x0005e4000c101906 */
.L_x_277:
[----:B------:R-:W-:Y:S05]  /*1420*/  BSYNC.RECONVERGENT B2 ;  /* 0x0000000000027941 */ /* 0x000fea0003800200 */
.L_x_276:
        /* <DEDUP_REMOVED lines=28> */
.L_x_303:
        /* <DEDUP_REMOVED lines=21> */
.L_x_302:
[----:B0-----:R-:W-:-:S07]  /*1740*/  IMAD.MOV.U32 R10, RZ, RZ, R30 ;  /* 0x000000ffff0a7224 */ /* 0x001fce00078e001e */
.L_x_301:
[----:B------:R-:W-:Y:S05]  /*1750*/  BSYNC.RECONVERGENT B2 ;  /* 0x0000000000027941 */ /* 0x000fea0003800200 */
.L_x_300:
        /* <DEDUP_REMOVED lines=19> */
.L_x_299:
[----:B------:R-:W-:Y:S05]  /*1890*/  BSYNC.RECONVERGENT B1 ;  /* 0x0000000000017941 */ /* 0x000fea0003800200 */
.L_x_298:
[----:B-123--:R-:W1:Y:S01]  /*18a0*/  LDC.64 R8, c[0x0][0x3a0] ;  /* 0x0000e800ff087b82 */ /* 0x00ee620000000a00 */
[----:B------:R-:W-:-:S07]  /*18b0*/  ISETP.GE.AND P0, PT, R7, 0x2, PT ;  /* 0x000000020700780c */ /* 0x000fce0003f06270 */
[----:B------:R-:W2:Y:S01]  /*18c0*/  LDC R15, c[0x0][0x3b0] ;  /* 0x0000ec00ff0f7b82 */ /* 0x000ea20000000800 */
[----:B-1----:R-:W-:-:S05]  /*18d0*/  IMAD.WIDE R8, R3, 0x10, R8 ;  /* 0x0000001003087825 */ /* 0x002fca00078e0208 */
[----:B--2---:R3:W-:Y:S01]  /*18e0*/  STG.E.128 desc[UR6][R8.64], R12 ;  /* 0x0000000c08007986 */ /* 0x0047e2000c101d06 */
[----:B------:R-:W-:Y:S05]  /*18f0*/  @!P0 BRA `(.L_x_297) ;  /* 0x0000000000688947 */ /* 0x000fea0003800000 */
[----:B------:R-:W-:-:S07]  /*1900*/  MOV R0, R7 ;  /* 0x0000000700007202 */ /* 0x000fce0000000f00 */
.L_x_304:
        /* <DEDUP_REMOVED lines=25> */
.L_x_297:
[----:B------:R-:W-:Y:S05]  /*1aa0*/  BSYNC.RECONVERGENT B0 ;  /* 0x0000000000007941 */ /* 0x000fea0003800200 */
.L_x_296:
        /* <DEDUP_REMOVED lines=12> */
.L_x_314:
        /* <DEDUP_REMOVED lines=29> */
[----:B------:R-:W-:Y:S05]  /*1d40*/  CALL.REL.NOINC `($__internal_4_$__cuda_sm3x_div_rn_noftz_f32_slowpath) ;  /* 0x0000000400287944 */ /* 0x000fea0003c00000 */
[----:B------:R-:W-:-:S07]  /*1d50*/  MOV R3, R0 ;  /* 0x0000000000037202 */ /* 0x000fce0000000f00 */
.L_x_310:
[----:B------:R-:W-:Y:S05]  /*1d60*/  BSYNC.RECONVERGENT B4 ;  /* 0x0000000000047941 */ /* 0x000fea0003800200 */
.L_x_309:
        /* <DEDUP_REMOVED lines=19> */
.L_x_312:
[----:B------:R-:W-:Y:S05]  /*1ea0*/  BSYNC.RELIABLE B0 ;  /* 0x0000000000007941 */ /* 0x000fea0003800100 */
.L_x_311:
        /* <DEDUP_REMOVED lines=8> */
.L_x_308:
[----:B------:R-:W-:Y:S05]  /*1f30*/  BRA `(.L_x_307) ;  /* 0x0000000000407947 */ /* 0x000fea0003800000 */
.L_x_313:
        /* <DEDUP_REMOVED lines=15> */
.L_x_306:
[----:B------:R-:W-:Y:S05]  /*2030*/  @P0 BRA `(.L_x_316) ;  /* 0x00000000003c0947 */ /* 0x000fea0003800000 */
.L_x_307:
        /* <DEDUP_REMOVED lines=15> */
.L_x_316:
[----:B------:R0:W-:Y:S02]  /*2130*/  STG.E.U8 desc[UR6][R24.64], RZ ;  /* 0x000000ff18007986 */ /* 0x0001e4000c101106 */
.L_x_315:
[----:B------:R-:W-:Y:S05]  /*2140*/  BSYNC.RECONVERGENT B2 ;  /* 0x0000000000027941 */ /* 0x000fea0003800200 */
.L_x_305:
        /* <DEDUP_REMOVED lines=10> */
        .weak           $__internal_4_$__cuda_sm3x_div_rn_noftz_f32_slowpath
        .type           $__internal_4_$__cuda_sm3x_div_rn_noftz_f32_slowpath,@function
        .size           $__internal_4_$__cuda_sm3x_div_rn_noftz_f32_slowpath,(.L_x_467 - $__internal_4_$__cuda_sm3x_div_rn_noftz_f32_slowpath)
$__internal_4_$__cuda_sm3x_div_rn_noftz_f32_slowpath:
        /* <DEDUP_REMOVED lines=37> */
.L_x_319:
        /* <DEDUP_REMOVED lines=51> */
.L_x_326:
[----:B------:R-:W-:-:S04]  /*2770*/  LOP3.LUT R39, R39, 0x80000000, RZ, 0xc0, !PT ;  /* 0x8000000027277812 */ /* 0x000fc800078ec0ff */
[----:B------:R-:W-:Y:S01]  /*2780*/  LOP3.LUT R39, R39, 0x7f800000, RZ, 0xfc, !PT ;  /* 0x7f80000027277812 */ /* 0x000fe200078efcff */
[----:B------:R-:W-:Y:S06]  /*2790*/  BRA `(.L_x_327) ;  /* 0x0000000000047947 */ /* 0x000fec0003800000 */
.L_x_325:
[----:B------:R-:W-:-:S07]  /*27a0*/  IMAD R39, R30, 0x800000, R39 ;  /* 0x008000001e277824 */ /* 0x000fce00078e0227 */
.L_x_327:
[----:B------:R-:W-:Y:S05]  /*27b0*/  BSYNC.RECONVERGENT B1 ;  /* 0x0000000000017941 */ /* 0x000fea0003800200 */
.L_x_324:
[----:B------:R-:W-:Y:S01]  /*27c0*/  MOV R0, R39 ;  /* 0x0000002700007202 */ /* 0x000fe20000000f00 */
[----:B------:R-:W-:Y:S06]  /*27d0*/  BRA `(.L_x_328) ;  /* 0x0000000000207947 */ /* 0x000fec0003800000 */
.L_x_323:
[----:B------:R-:W-:-:S04]  /*27e0*/  LOP3.LUT R0, R37, 0x80000000, R0, 0x48, !PT ;  /* 0x8000000025007812 */ /* 0x000fc800078e4800 */
[----:B------:R-:W-:Y:S01]  /*27f0*/  LOP3.LUT R0, R0, 0x7f800000, RZ, 0xfc, !PT ;  /* 0x7f80000000007812 */ /* 0x000fe200078efcff */
[----:B------:R-:W-:Y:S06]  /*2800*/  BRA `(.L_x_328) ;  /* 0x0000000000147947 */ /* 0x000fec0003800000 */
.L_x_322:
[----:B------:R-:W-:Y:S01]  /*2810*/  LOP3.LUT R0, R37, 0x80000000, R0, 0x48, !PT ;  /* 0x8000000025007812 */ /* 0x000fe200078e4800 */
[----:B------:R-:W-:Y:S06]  /*2820*/  BRA `(.L_x_328) ;  /* 0x00000000000c7947 */ /* 0x000fec0003800000 */
.L_x_321:
[----:B------:R-:W0:Y:S01]  /*2830*/  MUFU.RSQ R0, -QNAN ;  /* 0xffc0000000007908 */ /* 0x000e220000001400 */
[----:B------:R-:W-:Y:S05]  /*2840*/  BRA `(.L_x_328) ;  /* 0x0000000000047947 */ /* 0x000fea0003800000 */
.L_x_320:
[----:B------:R-:W-:-:S07]  /*2850*/  FADD.FTZ R0, R0, R3 ;  /* 0x0000000300007221 */ /* 0x000fce0000010000 */
.L_x_328:
[----:B------:R-:W-:Y:S05]  /*2860*/  BSYNC.RECONVERGENT B0 ;  /* 0x0000000000007941 */ /* 0x000fea0003800200 */
.L_x_318:
[----:B------:R-:W-:-:S04]  /*2870*/  HFMA2 R23, -RZ, RZ, 0, 0 ;  /* 0x00000000ff177431 */ /* 0x000fc800000001ff */
[----:B0-----:R-:W-:Y:S05]  /*2880*/  RET.REL.NODEC R22 `(_Z19cudaUpdateFastBgGMMILi32EEvP6uchar4PhPiiiP6float4Pffffffffibb) ;  /* 0xffffffd416dc7950 */ /* 0x001fea0003c3ffff */
.L_x_329:
        /* <DEDUP_REMOVED lines=15> */
.L_x_467:


//--------------------- .text._Z19cudaUpdateFastBgGMMILi16EEvP6uchar4PhPiiiP6float4Pffffffffibb --------------------------
	.section	.text._Z19cudaUpdateFastBgGMMILi16EEvP6uchar4PhPiiiP6float4Pffffffffibb,"ax",@progbits
	.align	128
        .global         _Z19cudaUpdateFastBgGMMILi16EEvP6uchar4PhPiiiP6float4Pffffffffibb
        .type           _Z19cudaUpdateFastBgGMMILi16EEvP6uchar4PhPiiiP6float4Pffffffffibb,@function
        .size           _Z19cudaUpdateFastBgGMMILi16EEvP6uchar4PhPiiiP6float4Pffffffffibb,(.L_x_468 - _Z19cudaUpdateFastBgGMMILi16EEvP6uchar4PhPiiiP6float4Pffffffffibb)
        .other          _Z19cudaUpdateFastBgGMMILi16EEvP6uchar4PhPiiiP6float4Pffffffffibb,@"STO_CUDA_ENTRY STV_DEFAULT"
_Z19cudaUpdateFastBgGMMILi16EEvP6uchar4PhPiiiP6float4Pffffffffibb:
.text._Z19cudaUpdateFastBgGMMILi16EEvP6uchar4PhPiiiP6float4Pffffffffibb:
        /* <DEDUP_REMOVED lines=34> */
.L_x_383:
        /* <DEDUP_REMOVED lines=18> */
.L_x_341:
        /* <DEDUP_REMOVED lines=40> */
[----:B------:R-:W-:Y:S05]  /*05c0*/  CALL.REL.NOINC `($__internal_5_$__cuda_sm3x_div_rn_noftz_f32_slowpath) ;  /* 0x0000001c00087944 */ /* 0x000fea0003c00000 */
.L_x_336:
[----:B------:R-:W-:Y:S05]  /*05d0*/  BSYNC.RECONVERGENT B4 ;  /* 0x0000000000047941 */ /* 0x000fea0003800200 */
.L_x_335:
        /* <DEDUP_REMOVED lines=25> */
.L_x_339:
        /* <DEDUP_REMOVED lines=23> */
.L_x_338:
[----:B------:R-:W-:Y:S05]  /*08e0*/  BSYNC.RECONVERGENT B0 ;  /* 0x0000000000007941 */ /* 0x000fea0003800200 */
.L_x_337:
[----:B------:R-:W-:Y:S05]  /*08f0*/  BRA `(.L_x_340) ;  /* 0x00000000004c7947 */ /* 0x000fea0003800000 */
.L_x_334:
        /* <DEDUP_REMOVED lines=10> */
.L_x_333:
        /* <DEDUP_REMOVED lines=9> */
.L_x_340:
[----:B------:R-:W-:Y:S05]  /*0a30*/  BSYNC.RECONVERGENT B3 ;  /* 0x0000000000037941 */ /* 0x000fea0003800200 */
.L_x_332:
[----:B------:R2:W-:Y:S01]  /*0a40*/  STG.E desc[UR6][R26.64], R3 ;  /* 0x000000031a007986 */ /* 0x0005e2000c101906 */
[----:B------:R-:W-:Y:S02]  /*0a50*/  VIADD R28, R28, 0x1 ;  /* 0x000000011c1c7836 */ /* 0x000fe40000000000 */
[----:B------:R-:W-:-:S03]  /*0a60*/  FADD R15, R3, R15 ;  /* 0x0000000f030f7221 */ /* 0x000fc60000000000 */
[----:B------:R-:W-:-:S13]  /*0a70*/  ISETP.GE.AND P1, PT, R28, R7, PT ;  /* 0x000000071c00720c */ /* 0x000fda0003f26270 */
[----:B--2---:R-:W-:Y:S05]  /*0a80*/  @!P1 BRA `(.L_x_341) ;  /* 0xfffffff8002c9947 */ /* 0x004fea000383ffff */
.L_x_331:
[----:B------:R-:W-:Y:S05]  /*0a90*/  BSYNC.RECONVERGENT B2 ;  /* 0x0000000000027941 */ /* 0x000fea0003800200 */
.L_x_330:
        /* <DEDUP_REMOVED lines=12> */
.L_x_355:
        /* <DEDUP_REMOVED lines=14> */
[----:B0-----:R-:W-:Y:S05]  /*0c40*/  CALL.REL.NOINC `($__internal_5_$__cuda_sm3x_div_rn_noftz_f32_slowpath) ;  /* 0x0000001400687944 */ /* 0x001fea0003c00000 */
[----:B------:R-:W-:-:S07]  /*0c50*/  IMAD.MOV.U32 R3, RZ, RZ, R0 ;  /* 0x000000ffff037224 */ /* 0x000fce00078e0000 */
.L_x_348:
[----:B------:R-:W-:Y:S05]  /*0c60*/  BSYNC.RECONVERGENT B5 ;  /* 0x0000000000057941 */ /* 0x000fea0003800200 */
.L_x_347:
        /* <DEDUP_REMOVED lines=15> */
[----:B------:R-:W-:Y:S05]  /*0d60*/  CALL.REL.NOINC `($__internal_5_$__cuda_sm3x_div_rn_noftz_f32_slowpath) ;  /* 0x0000001400207944 */ /* 0x000fea0003c00000 */
[----:B------:R-:W-:-:S07]  /*0d70*/  MOV R11, R0 ;  /* 0x00000000000b7202 */ /* 0x000fce0000000f00 */
.L_x_350:
[----:B------:R-:W-:Y:S05]  /*0d80*/  BSYNC.RECONVERGENT B5 ;  /* 0x0000000000057941 */ /* 0x000fea0003800200 */
.L_x_349:
        /* <DEDUP_REMOVED lines=15> */
[----:B------:R-:W-:Y:S05]  /*0e80*/  CALL.REL.NOINC `($__internal_5_$__cuda_sm3x_div_rn_noftz_f32_slowpath) ;  /* 0x0000001000d87944 */ /* 0x000fea0003c00000 */
[----:B------:R-:W-:-:S07]  /*0e90*/  IMAD.MOV.U32 R3, RZ, RZ, R0 ;  /* 0x000000ffff037224 */ /* 0x000fce00078e0000 */
.L_x_352:
[----:B------:R-:W-:Y:S05]  /*0ea0*/  BSYNC.RECONVERGENT B5 ;  /* 0x0000000000057941 */ /* 0x000fea0003800200 */
.L_x_351:
        /* <DEDUP_REMOVED lines=16> */
.L_x_354:
[----:B------:R-:W-:Y:S05]  /*0fb0*/  BSYNC.RECONVERGENT B5 ;  /* 0x0000000000057941 */ /* 0x000fea0003800200 */
.L_x_353:
[----:B------:R2:W-:Y:S01]  /*0fc0*/  STG.E desc[UR6][R26.64], R0 ;  /* 0x000000001a007986 */ /* 0x0005e2000c101906 */
[----:B------:R-:W-:Y:S02]  /*0fd0*/  IADD3 R10, PT, PT, R10, 0x4, RZ ;  /* 0x000000040a0a7810 */ /* 0x000fe40007ffe0ff */
[----:B------:R-:W-:-:S04]  /*0fe0*/  LOP3.LUT R3, R7, 0x7ffffffc, RZ, 0xc0, !PT ;  /* 0x7ffffffc07037812 */ /* 0x000fc800078ec0ff */
[----:B------:R-:W-:-:S13]  /*0ff0*/  ISETP.NE.AND P1, PT, R10, R3, PT ;  /* 0x000000030a00720c */ /* 0x000fda0003f25270 */
[----:B--2---:R-:W-:Y:S05]  /*1000*/  @P1 BRA `(.L_x_355) ;  /* 0xfffffff800d41947 */ /* 0x004fea000383ffff */
[----:B------:R-:W-:Y:S05]  /*1010*/  BSYNC.RECONVERGENT B4 ;  /* 0x0000000000047941 */ /* 0x000fea0003800200 */
.L_x_346:
[----:B------:R-:W-:-:S07]  /*1020*/  IMAD.MOV.U32 R0, RZ, RZ, R3 ;  /* 0x000000ffff007224 */ /* 0x000fce00078e0003 */
.L_x_345:
[----:B------:R-:W-:Y:S05]  /*1030*/  BSYNC.RECONVERGENT B3 ;  /* 0x0000000000037941 */ /* 0x000fea0003800200 */
.L_x_344:
        /* <DEDUP_REMOVED lines=19> */
[----:B------:R-:W-:Y:S05]  /*1170*/  CALL.REL.NOINC `($__internal_5_$__cuda_sm3x_div_rn_noftz_f32_slowpath) ;  /* 0x00000010001c7944 */ /* 0x000fea0003c00000 */
.L_x_357:
[----:B------:R-:W-:Y:S05]  /*1180*/  BSYNC.RECONVERGENT B3 ;  /* 0x0000000000037941 */ /* 0x000fea0003800200 */
.L_x_356:
        /* <DEDUP_REMOVED lines=19> */
.L_x_359:
[----:B------:R-:W-:Y:S05]  /*12c0*/  BSYNC.RECONVERGENT B3 ;  /* 0x0000000000037941 */ /* 0x000fea0003800200 */
.L_x_358:
        /* <DEDUP_REMOVED lines=19> */
.L_x_361:
[----:B------:R-:W-:Y:S05]  /*1400*/  BSYNC.RECONVERGENT B3 ;  /* 0x0000000000037941 */ /* 0x000fea0003800200 */
.L_x_360:
[----:B------:R2:W-:Y:S02]  /*1410*/  STG.E desc[UR6][R10.64], R0 ;  /* 0x000000000a007986 */ /* 0x0005e4000c101906 */
.L_x_343:
[----:B------:R-:W-:Y:S05]  /*1420*/  BSYNC.RECONVERGENT B2 ;  /* 0x0000000000027941 */ /* 0x000fea0003800200 */
.L_x_342:
        /* <DEDUP_REMOVED lines=28> */
.L_x_369:
        /* <DEDUP_REMOVED lines=21> */
.L_x_368:
[----:B0-----:R-:W-:-:S07]  /*1740*/  IMAD.MOV.U32 R10, RZ, RZ, R30 ;  /* 0x000000ffff0a7224 */ /* 0x001fce00078e001e */
.L_x_367:
[----:B------:R-:W-:Y:S05]  /*1750*/  BSYNC.RECONVERGENT B2 ;  /* 0x0000000000027941 */ /* 0x000fea0003800200 */
.L_x_366:
        /* <DEDUP_REMOVED lines=19> */
.L_x_365:
[----:B------:R-:W-:Y:S05]  /*1890*/  BSYNC.RECONVERGENT B1 ;  /* 0x0000000000017941 */ /* 0x000fea0003800200 */
.L_x_364:
[----:B-123--:R-:W1:Y:S01]  /*18a0*/  LDC.64 R8, c[0x0][0x3a0] ;  /* 0x0000e800ff087b82 */ /* 0x00ee620000000a00 */
[----:B------:R-:W-:-:S07]  /*18b0*/  ISETP.GE.AND P0, PT, R7, 0x2, PT ;  /* 0x000000020700780c */ /* 0x000fce0003f06270 */
[----:B------:R-:W2:Y:S01]  /*18c0*/  LDC R15, c[0x0][0x3b0] ;  /* 0x0000ec00ff0f7b82 */ /* 0x000ea20000000800 */
[----:B-1----:R-:W-:-:S05]  /*18d0*/  IMAD.WIDE R8, R3, 0x10, R8 ;  /* 0x0000001003087825 */ /* 0x002fca00078e0208 */
[----:B--2---:R3:W-:Y:S01]  /*18e0*/  STG.E.128 desc[UR6][R8.64], R12 ;  /* 0x0000000c08007986 */ /* 0x0047e2000c101d06 */
[----:B------:R-:W-:Y:S05]  /*18f0*/  @!P0 BRA `(.L_x_363) ;  /* 0x0000000000688947 */ /* 0x000fea0003800000 */
[----:B------:R-:W-:-:S07]  /*1900*/  MOV R0, R7 ;  /* 0x0000000700007202 */ /* 0x000fce0000000f00 */
.L_x_370:
        /* <DEDUP_REMOVED lines=25> */
.L_x_363:
[----:B------:R-:W-:Y:S05]  /*1aa0*/  BSYNC.RECONVERGENT B0 ;  /* 0x0000000000007941 */ /* 0x000fea0003800200 */
.L_x_362:
        /* <DEDUP_REMOVED lines=12> */
.L_x_380:
        /* <DEDUP_REMOVED lines=29> */
[----:B------:R-:W-:Y:S05]  /*1d40*/  CALL.REL.NOINC `($__internal_5_$__cuda_sm3x_div_rn_noftz_f32_slowpath) ;  /* 0x0000000400287944 */ /* 0x000fea0003c00000 */
[----:B------:R-:W-:-:S07]  /*1d50*/  MOV R3, R0 ;  /* 0x0000000000037202 */ /* 0x000fce0000000f00 */
.L_x_376:
[----:B------:R-:W-:Y:S05]  /*1d60*/  BSYNC.RECONVERGENT B4 ;  /* 0x0000000000047941 */ /* 0x000fea0003800200 */
.L_x_375:
        /* <DEDUP_REMOVED lines=19> */
.L_x_378:
[----:B------:R-:W-:Y:S05]  /*1ea0*/  BSYNC.RELIABLE B0 ;  /* 0x0000000000007941 */ /* 0x000fea0003800100 */
.L_x_377:
        /* <DEDUP_REMOVED lines=8> */
.L_x_374:
[----:B------:R-:W-:Y:S05]  /*1f30*/  BRA `(.L_x_373) ;  /* 0x0000000000407947 */ /* 0x000fea0003800000 */
.L_x_379:
        /* <DEDUP_REMOVED lines=15> */
.L_x_372:
[----:B------:R-:W-:Y:S05]  /*2030*/  @P0 BRA `(.L_x_382) ;  /* 0x00000000003c0947 */ /* 0x000fea0003800000 */
.L_x_373:
        /* <DEDUP_REMOVED lines=15> */
.L_x_382:
[----:B------:R0:W-:Y:S02]  /*2130*/  STG.E.U8 desc[UR6][R24.64], RZ ;  /* 0x000000ff18007986 */ /* 0x0001e4000c101106 */
.L_x_381:
[----:B------:R-:W-:Y:S05]  /*2140*/  BSYNC.RECONVERGENT B2 ;  /* 0x0000000000027941 */ /* 0x000fea0003800200 */
.L_x_371:
        /* <DEDUP_REMOVED lines=10> */
        .weak           $__internal_5_$__cuda_sm3x_div_rn_noftz_f32_slowpath
        .type           $__internal_5_$__cuda_sm3x_div_rn_noftz_f32_slowpath,@function
        .size           $__internal_5_$__cuda_sm3x_div_rn_noftz_f32_slowpath,(.L_x_468 - $__internal_5_$__cuda_sm3x_div_rn_noftz_f32_slowpath)
$__internal_5_$__cuda_sm3x_div_rn_noftz_f32_slowpath:
        /* <DEDUP_REMOVED lines=37> */
.L_x_385:
        /* <DEDUP_REMOVED lines=51> */
.L_x_392:
[----:B------:R-:W-:-:S04]  /*2770*/  LOP3.LUT R39, R39, 0x80000000, RZ, 0xc0, !PT ;  /* 0x8000000027277812 */ /* 0x000fc800078ec0ff */
[----:B------:R-:W-:Y:S01]  /*2780*/  LOP3.LUT R39, R39, 0x7f800000, RZ, 0xfc, !PT ;  /* 0x7f80000027277812 */ /* 0x000fe200078efcff */
[----:B------:R-:W-:Y:S06]  /*2790*/  BRA `(.L_x_393) ;  /* 0x0000000000047947 */ /* 0x000fec0003800000 */
.L_x_391:
[----:B------:R-:W-:-:S07]  /*27a0*/  IMAD R39, R30, 0x800000, R39 ;  /* 0x008000001e277824 */ /* 0x000fce00078e0227 */
.L_x_393:
[----:B------:R-:W-:Y:S05]  /*27b0*/  BSYNC.RECONVERGENT B1 ;  /* 0x0000000000017941 */ /* 0x000fea0003800200 */
.L_x_390:
[----:B------:R-:W-:Y:S01]  /*27c0*/  MOV R0, R39 ;  /* 0x0000002700007202 */ /* 0x000fe20000000f00 */
[----:B------:R-:W-:Y:S06]  /*27d0*/  BRA `(.L_x_394) ;  /* 0x0000000000207947 */ /* 0x000fec0003800000 */
.L_x_389:
[----:B------:R-:W-:-:S04]  /*27e0*/  LOP3.LUT R0, R37, 0x80000000, R0, 0x48, !PT ;  /* 0x8000000025007812 */ /* 0x000fc800078e4800 */
[----:B------:R-:W-:Y:S01]  /*27f0*/  LOP3.LUT R0, R0, 0x7f800000, RZ, 0xfc, !PT ;  /* 0x7f80000000007812 */ /* 0x000fe200078efcff */
[----:B------:R-:W-:Y:S06]  /*2800*/  BRA `(.L_x_394) ;  /* 0x0000000000147947 */ /* 0x000fec0003800000 */
.L_x_388:
[----:B------:R-:W-:Y:S01]  /*2810*/  LOP3.LUT R0, R37, 0x80000000, R0, 0x48, !PT ;  /* 0x8000000025007812 */ /* 0x000fe200078e4800 */
[----:B------:R-:W-:Y:S06]  /*2820*/  BRA `(.L_x_394) ;  /* 0x00000000000c7947 */ /* 0x000fec0003800000 */
.L_x_387:
[----:B------:R-:W0:Y:S01]  /*2830*/  MUFU.RSQ R0, -QNAN ;  /* 0xffc0000000007908 */ /* 0x000e220000001400 */
[----:B------:R-:W-:Y:S05]  /*2840*/  BRA `(.L_x_394) ;  /* 0x0000000000047947 */ /* 0x000fea0003800000 */
.L_x_386:
[----:B------:R-:W-:-:S07]  /*2850*/  FADD.FTZ R0, R0, R3 ;  /* 0x0000000300007221 */ /* 0x000fce0000010000 */
.L_x_394:
[----:B------:R-:W-:Y:S05]  /*2860*/  BSYNC.RECONVERGENT B0 ;  /* 0x0000000000007941 */ /* 0x000fea0003800200 */
.L_x_384:
[----:B------:R-:W-:-:S04]  /*2870*/  HFMA2 R23, -RZ, RZ, 0, 0 ;  /* 0x00000000ff177431 */ /* 0x000fc800000001ff */
[----:B0-----:R-:W-:Y:S05]  /*2880*/  RET.REL.NODEC R22 `(_Z19cudaUpdateFastBgGMMILi16EEvP6uchar4PhPiiiP6float4Pffffffffibb) ;  /* 0xffffffd416dc7950 */ /* 0x001fea0003c3ffff */
.L_x_395:
        /* <DEDUP_REMOVED lines=15> */
.L_x_468:


//--------------------- .text._Z19cudaUpdateFastBgGMMILi8EEvP6uchar4PhPiiiP6float4Pffffffffibb --------------------------
	.section	.text._Z19cudaUpdateFastBgGMMILi8EEvP6uchar4PhPiiiP6float4Pffffffffibb,"ax",@progbits
	.align	128
        .global         _Z19cudaUpdateFastBgGMMILi8EEvP6uchar4PhPiiiP6float4Pffffffffibb
        .type           _Z19cudaUpdateFastBgGMMILi8EEvP6uchar4PhPiiiP6float4Pffffffffibb,@function
        .size           _Z19cudaUpdateFastBgGMMILi8EEvP6uchar4PhPiiiP6float4Pffffffffibb,(.L_x_469 - _Z19cudaUpdateFastBgGMMILi8EEvP6uchar4PhPiiiP6float4Pffffffffibb)
        .other          _Z19cudaUpdateFastBgGMMILi8EEvP6uchar4PhPiiiP6float4Pffffffffibb,@"STO_CUDA_ENTRY STV_DEFAULT"
_Z19cudaUpdateFastBgGMMILi8EEvP6uchar4PhPiiiP6float4Pffffffffibb:
.text._Z19cudaUpdateFastBgGMMILi8EEvP6uchar4PhPiiiP6float4Pffffffffibb:
        /* <DEDUP_REMOVED lines=34> */
.L_x_449:
        /* <DEDUP_REMOVED lines=18> */
.L_x_407:
        /* <DEDUP_REMOVED lines=40> */
[----:B------:R-:W-:Y:S05]  /*05c0*/  CALL.REL.NOINC `($__internal_6_$__cuda_sm3x_div_rn_noftz_f32_slowpath) ;  /* 0x0000001c00087944 */ /* 0x000fea0003c00000 */
.L_x_402:
[----:B------:R-:W-:Y:S05]  /*05d0*/  BSYNC.RECONVERGENT B4 ;  /* 0x0000000000047941 */ /* 0x000fea0003800200 */
.L_x_401:
        /* <DEDUP_REMOVED lines=25> */
.L_x_405:
        /* <DEDUP_REMOVED lines=23> */
.L_x_404:
[----:B------:R-:W-:Y:S05]  /*08e0*/  BSYNC.RECONVERGENT B0 ;  /* 0x0000000000007941 */ /* 0x000fea0003800200 */
.L_x_403:
[----:B------:R-:W-:Y:S05]  /*08f0*/  BRA `(.L_x_406) ;  /* 0x00000000004c7947 */ /* 0x000fea0003800000 */
.L_x_400:
        /* <DEDUP_REMOVED lines=10> */
.L_x_399:
        /* <DEDUP_REMOVED lines=9> */
.L_x_406:
[----:B------:R-:W-:Y:S05]  /*0a30*/  BSYNC.RECONVERGENT B3 ;  /* 0x0000000000037941 */ /* 0x000fea0003800200 */
.L_x_398:
[----:B------:R2:W-:Y:S01]  /*0a40*/  STG.E desc[UR6][R26.64], R3 ;  /* 0x000000031a007986 */ /* 0x0005e2000c101906 */
[----:B------:R-:W-:Y:S02]  /*0a50*/  VIADD R28, R28, 0x1 ;  /* 0x000000011c1c7836 */ /* 0x000fe40000000000 */
[----:B------:R-:W-:-:S03]  /*0a60*/  FADD R15, R3, R15 ;  /* 0x0000000f030f7221 */ /* 0x000fc60000000000 */
[----:B------:R-:W-:-:S13]  /*0a70*/  ISETP.GE.AND P1, PT, R28, R7, PT ;  /* 0x000000071c00720c */ /* 0x000fda0003f26270 */
[----:B--2---:R-:W-:Y:S05]  /*0a80*/  @!P1 BRA `(.L_x_407) ;  /* 0xfffffff8002c9947 */ /* 0x004fea000383ffff */
.L_x_397:
[----:B------:R-:W-:Y:S05]  /*0a90*/  BSYNC.RECONVERGENT B2 ;  /* 0x0000000000027941 */ /* 0x000fea0003800200 */
.L_x_396:
        /* <DEDUP_REMOVED lines=12> */
.L_x_421:
        /* <DEDUP_REMOVED lines=14> */
[----:B0-----:R-:W-:Y:S05]  /*0c40*/  CALL.REL.NOINC `($__internal_6_$__cuda_sm3x_div_rn_noftz_f32_slowpath) ;  /* 0x0000001400687944 */ /* 0x001fea0003c00000 */
[----:B------:R-:W-:-:S07]  /*0c50*/  IMAD.MOV.U32 R3, RZ, RZ, R0 ;  /* 0x000000ffff037224 */ /* 0x000fce00078e0000 */
.L_x_414:
[----:B------:R-:W-:Y:S05]  /*0c60*/  BSYNC.RECONVERGENT B5 ;  /* 0x0000000000057941 */ /* 0x000fea0003800200 */
.L_x_413:
        /* <DEDUP_REMOVED lines=15> */
[----:B------:R-:W-:Y:S05]  /*0d60*/  CALL.REL.NOINC `($__internal_6_$__cuda_sm3x_div_rn_noftz_f32_slowpath) ;  /* 0x0000001400207944 */ /* 0x000fea0003c00000 */
[----:B------:R-:W-:-:S07]  /*0d70*/  MOV R11, R0 ;  /* 0x00000000000b7202 */ /* 0x000fce0000000f00 */
.L_x_416:
[----:B------:R-:W-:Y:S05]  /*0d80*/  BSYNC.RECONVERGENT B5 ;  /* 0x0000000000057941 */ /* 0x000fea0003800200 */
.L_x_415:
        /* <DEDUP_REMOVED lines=15> */
[----:B------:R-:W-:Y:S05]  /*0e80*/  CALL.REL.NOINC `($__internal_6_$__cuda_sm3x_div_rn_noftz_f32_slowpath) ;  /* 0x0000001000d87944 */ /* 0x000fea0003c00000 */
[----:B------:R-:W-:-:S07]  /*0e90*/  IMAD.MOV.U32 R3, RZ, RZ, R0 ;  /* 0x000000ffff037224 */ /* 0x000fce00078e0000 */
.L_x_418:
[----:B------:R-:W-:Y:S05]  /*0ea0*/  BSYNC.RECONVERGENT B5 ;  /* 0x0000000000057941 */ /* 0x000fea0003800200 */
.L_x_417:
        /* <DEDUP_REMOVED lines=16> */
.L_x_420:
[----:B------:R-:W-:Y:S05]  /*0fb0*/  BSYNC.RECONVERGENT B5 ;  /* 0x0000000000057941 */ /* 0x000fea0003800200 */
.L_x_419:
[----:B------:R2:W-:Y:S01]  /*0fc0*/  STG.E desc[UR6][R26.64], R0 ;  /* 0x000000001a007986 */ /* 0x0005e2000c101906 */
[----:B------:R-:W-:Y:S02]  /*0fd0*/  IADD3 R10, PT, PT, R10, 0x4, RZ ;  /* 0x000000040a0a7810 */ /* 0x000fe40007ffe0ff */
[----:B------:R-:W-:-:S04]  /*0fe0*/  LOP3.LUT R3, R7, 0x7ffffffc, RZ, 0xc0, !PT ;  /* 0x7ffffffc07037812 */ /* 0x000fc800078ec0ff */
[----:B------:R-:W-:-:S13]  /*0ff0*/  ISETP.NE.AND P1, PT, R10, R3, PT ;  /* 0x000000030a00720c */ /* 0x000fda0003f25270 */
[----:B--2---:R-:W-:Y:S05]  /*1000*/  @P1 BRA `(.L_x_421) ;  /* 0xfffffff800d41947 */ /* 0x004fea000383ffff */
[----:B------:R-:W-:Y:S05]  /*1010*/  BSYNC.RECONVERGENT B4 ;  /* 0x0000000000047941 */ /* 0x000fea0003800200 */
.L_x_412:
[----:B------:R-:W-:-:S07]  /*1020*/  IMAD.MOV.U32 R0, RZ, RZ, R3 ;  /* 0x000000ffff007224 */ /* 0x000fce00078e0003 */
.L_x_411:
[----:B------:R-:W-:Y:S05]  /*1030*/  BSYNC.RECONVERGENT B3 ;  /* 0x0000000000037941 */ /* 0x000fea0003800200 */
.L_x_410:
        /* <DEDUP_REMOVED lines=19> */
[----:B------:R-:W-:Y:S05]  /*1170*/  CALL.REL.NOINC `($__internal_6_$__cuda_sm3x_div_rn_noftz_f32_slowpath) ;  /* 0x00000010001c7944 */ /* 0x000fea0003c00000 */
.L_x_423:
[----:B------:R-:W-:Y:S05]  /*1180*/  BSYNC.RECONVERGENT B3 ;  /* 0x0000000000037941 */ /* 0x000fea0003800200 */
.L_x_422:
        /* <DEDUP_REMOVED lines=19> */
.L_x_425:
[----:B------:R-:W-:Y:S05]  /*12c0*/  BSYNC.RECONVERGENT B3 ;  /* 0x0000000000037941 */ /* 0x000fea0003800200 */
.L_x_424:
        /* <DEDUP_REMOVED lines=19> */
.L_x_427:
[----:B------:R-:W-:Y:S05]  /*1400*/  BSYNC.RECONVERGENT B3 ;  /* 0x0000000000037941 */ /* 0x000fea0003800200 */
.L_x_426:
[----:B------:R2:W-:Y:S02]  /*1410*/  STG.E desc[UR6][R10.64], R0 ;  /* 0x000000000a007986 */ /* 0x0005e4000c101906 */
.L_x_409:
[----:B------:R-:W-:Y:S05]  /*1420*/  BSYNC.RECONVERGENT B2 ;  /* 0x0000000000027941 */ /* 0x000fea0003800200 */
.L_x_408:
        /* <DEDUP_REMOVED lines=28> */
.L_x_435:
        /* <DEDUP_REMOVED lines=21> */
.L_x_434:
[----:B0-----:R-:W-:-:S07]  /*1740*/  IMAD.MOV.U32 R10, RZ, RZ, R30 ;  /* 0x000000ffff0a7224 */ /* 0x001fce00078e001e */
.L_x_433:
[----:B------:R-:W-:Y:S05]  /*1750*/  BSYNC.RECONVERGENT B2 ;  /* 0x0000000000027941 */ /* 0x000fea0003800200 */
.L_x_432:
        /* <DEDUP_REMOVED lines=19> */
.L_x_431:
[----:B------:R-:W-:Y:S05]  /*1890*/  BSYNC.RECONVERGENT B1 ;  /* 0x0000000000017941 */ /* 0x000fea0003800200 */
.L_x_430:
[----:B-123--:R-:W1:Y:S01]  /*18a0*/  LDC.64 R8, c[0x0][0x3a0] ;  /* 0x0000e800ff087b82 */ /* 0x00ee620000000a00 */
[----:B------:R-:W-:-:S07]  /*18b0*/  ISETP.GE.AND P0, PT, R7, 0x2, PT ;  /* 0x000000020700780c */ /* 0x000fce0003f06270 */
[----:B------:R-:W2:Y:S01]  /*18c0*/  LDC R15, c[0x0][0x3b0] ;  /* 0x0000ec00ff0f7b82 */ /* 0x000ea20000000800 */
[----:B-1----:R-:W-:-:S05]  /*18d0*/  IMAD.WIDE R8, R3, 0x10, R8 ;  /* 0x0000001003087825 */ /* 0x002fca00078e0208 */
[----:B--2---:R3:W-:Y:S01]  /*18e0*/  STG.E.128 desc[UR6][R8.64], R12 ;  /* 0x0000000c08007986 */ /* 0x0047e2000c101d06 */
[----:B------:R-:W-:Y:S05]  /*18f0*/  @!P0 BRA `(.L_x_429) ;  /* 0x0000000000688947 */ /* 0x000fea0003800000 */
[----:B------:R-:W-:-:S07]  /*1900*/  MOV R0, R7 ;  /* 0x0000000700007202 */ /* 0x000fce0000000f00 */
.L_x_436:
        /* <DEDUP_REMOVED lines=25> */
.L_x_429:
[----:B------:R-:W-:Y:S05]  /*1aa0*/  BSYNC.RECONVERGENT B0 ;  /* 0x0000000000007941 */ /* 0x000fea0003800200 */
.L_x_428:
        /* <DEDUP_REMOVED lines=12> */
.L_x_446:
        /* <DEDUP_REMOVED lines=29> */
[----:B------:R-:W-:Y:S05]  /*1d40*/  CALL.REL.NOINC `($__internal_6_$__cuda_sm3x_div_rn_noftz_f32_slowpath) ;  /* 0x0000000400287944 */ /* 0x000fea0003c00000 */
[----:B------:R-:W-:-:S07]  /*1d50*/  MOV R3, R0 ;  /* 0x0000000000037202 */ /* 0x000fce0000000f00 */
.L_x_442:
[----:B------:R-:W-:Y:S05]  /*1d60*/  BSYNC.RECONVERGENT B4 ;  /* 0x0000000000047941 */ /* 0x000fea0003800200 */
.L_x_441:
        /* <DEDUP_REMOVED lines=19> */
.L_x_444:
[----:B------:R-:W-:Y:S05]  /*1ea0*/  BSYNC.RELIABLE B0 ;  /* 0x0000000000007941 */ /* 0x000fea0003800100 */
.L_x_443:
        /* <DEDUP_REMOVED lines=8> */
.L_x_440:
[----:B------:R-:W-:Y:S05]  /*1f30*/  BRA `(.L_x_439) ;  /* 0x0000000000407947 */ /* 0x000fea0003800000 */
.L_x_445:
        /* <DEDUP_REMOVED lines=15> */
.L_x_438:
[----:B------:R-:W-:Y:S05]  /*2030*/  @P0 BRA `(.L_x_448) ;  /* 0x00000000003c0947 */ /* 0x000fea0003800000 */
.L_x_439:
        /* <DEDUP_REMOVED lines=15> */
.L_x_448:
[----:B------:R0:W-:Y:S02]  /*2130*/  STG.E.U8 desc[UR6][R24.64], RZ ;  /* 0x000000ff18007986 */ /* 0x0001e4000c101106 */
.L_x_447:
[----:B------:R-:W-:Y:S05]  /*2140*/  BSYNC.RECONVERGENT B2 ;  /* 0x0000000000027941 */ /* 0x000fea0003800200 */
.L_x_437:
        /* <DEDUP_REMOVED lines=10> */
        .weak           $__internal_6_$__cuda_sm3x_div_rn_noftz_f32_slowpath
        .type           $__internal_6_$__cuda_sm3x_div_rn_noftz_f32_slowpath,@function
        .size           $__internal_6_$__cuda_sm3x_div_rn_noftz_f32_slowpath,(.L_x_469 - $__internal_6_$__cuda_sm3x_div_rn_noftz_f32_slowpath)
$__internal_6_$__cuda_sm3x_div_rn_noftz_f32_slowpath:
        /* <DEDUP_REMOVED lines=37> */
.L_x_451:
        /* <DEDUP_REMOVED lines=51> */
.L_x_458:
[----:B------:R-:W-:-:S04]  /*2770*/  LOP3.LUT R39, R39, 0x80000000, RZ, 0xc0, !PT ;  /* 0x8000000027277812 */ /* 0x000fc800078ec0ff */
[----:B------:R-:W-:Y:S01]  /*2780*/  LOP3.LUT R39, R39, 0x7f800000, RZ, 0xfc, !PT ;  /* 0x7f80000027277812 */ /* 0x000fe200078efcff */
[----:B------:R-:W-:Y:S06]  /*2790*/  BRA `(.L_x_459) ;  /* 0x0000000000047947 */ /* 0x000fec0003800000 */
.L_x_457:
[----:B------:R-:W-:-:S07]  /*27a0*/  IMAD R39, R30, 0x800000, R39 ;  /* 0x008000001e277824 */ /* 0x000fce00078e0227 */
.L_x_459:
[----:B------:R-:W-:Y:S05]  /*27b0*/  BSYNC.RECONVERGENT B1 ;  /* 0x0000000000017941 */ /* 0x000fea0003800200 */
.L_x_456:
[----:B------:R-:W-:Y:S01]  /*27c0*/  MOV R0, R39 ;  /* 0x0000002700007202 */ /* 0x000fe20000000f00 */
[----:B------:R-:W-:Y:S06]  /*27d0*/  BRA `(.L_x_460) ;  /* 0x0000000000207947 */ /* 0x000fec0003800000 */
.L_x_455:
[----:B------:R-:W-:-:S04]  /*27e0*/  LOP3.LUT R0, R37, 0x80000000, R0, 0x48, !PT ;  /* 0x8000000025007812 */ /* 0x000fc800078e4800 */
[----:B------:R-:W-:Y:S01]  /*27f0*/  LOP3.LUT R0, R0, 0x7f800000, RZ, 0xfc, !PT ;  /* 0x7f80000000007812 */ /* 0x000fe200078efcff */
[----:B------:R-:W-:Y:S06]  /*2800*/  BRA `(.L_x_460) ;  /* 0x0000000000147947 */ /* 0x000fec0003800000 */
.L_x_454:
[----:B------:R-:W-:Y:S01]  /*2810*/  LOP3.LUT R0, R37, 0x80000000, R0, 0x48, !PT ;  /* 0x8000000025007812 */ /* 0x000fe200078e4800 */
[----:B------:R-:W-:Y:S06]  /*2820*/  BRA `(.L_x_460) ;  /* 0x00000000000c7947 */ /* 0x000fec0003800000 */
.L_x_453:
[----:B------:R-:W0:Y:S01]  /*2830*/  MUFU.RSQ R0, -QNAN ;  /* 0xffc0000000007908 */ /* 0x000e220000001400 */
[----:B------:R-:W-:Y:S05]  /*2840*/  BRA `(.L_x_460) ;  /* 0x0000000000047947 */ /* 0x000fea0003800000 */
.L_x_452:
[----:B------:R-:W-:-:S07]  /*2850*/  FADD.FTZ R0, R0, R3 ;  /* 0x0000000300007221 */ /* 0x000fce0000010000 */
.L_x_460:
[----:B------:R-:W-:Y:S05]  /*2860*/  BSYNC.RECONVERGENT B0 ;  /* 0x0000000000007941 */ /* 0x000fea0003800200 */
.L_x_450:
[----:B------:R-:W-:-:S04]  /*2870*/  HFMA2 R23, -RZ, RZ, 0, 0 ;  /* 0x00000000ff177431 */ /* 0x000fc800000001ff */
[----:B0-----:R-:W-:Y:S05]  /*2880*/  RET.REL.NODEC R22 `(_Z19cudaUpdateFastBgGMMILi8EEvP6uchar4PhPiiiP6float4Pffffffffibb) ;  /* 0xffffffd416dc7950 */ /* 0x001fea0003c3ffff */
.L_x_461:
        /* <DEDUP_REMOVED lines=15> */
.L_x_469:


//--------------------- .text._Z11skin_kernelP6uchar4ii --------------------------
	.section	.text._Z11skin_kernelP6uchar4ii,"ax",@progbits
	.align	128
        .global         _Z11skin_kernelP6uchar4ii
        .type           _Z11skin_kernelP6uchar4ii,@function
        .size           _Z11skin_kernelP6uchar4ii,(.L_x_477 - _Z11skin_kernelP6uchar4ii)
        .other          _Z11skin_kernelP6uchar4ii,@"STO_CUDA_ENTRY STV_DEFAULT"
_Z11skin_kernelP6uchar4ii:
.text._Z11skin_kernelP6uchar4ii:
[----:B------:R-:W-:Y:S01]  /*0000*/  LDC R1, c[0x0][0x37c] ;  /* 0x0000df00ff017b82 */ /* 0x000fe20000000800 */
[----:B------:R-:W-:Y:S05]  /*0010*/  EXIT ;  /* 0x000000000000794d */ /* 0x000fea0003800000 */
.L_x_462:
        /* <DEDUP_REMOVED lines=14> */
.L_x_477:


//--------------------- .nv.shared._Z19cudaUpdateFastBgGMMILi512EEvP6uchar4PhPiiiP6float4Pffffffffibb --------------------------
	.section	.nv.shared._Z19cudaUpdateFastBgGMMILi512EEvP6uchar4PhPiiiP6float4Pffffffffibb,"aw",@nobits
	.sectionflags	@""
	.align	4
.nv.shared._Z19cudaUpdateFastBgGMMILi512EEvP6uchar4PhPiiiP6float4Pffffffffibb:
	.zero		1028


//--------------------- .nv.shared.reserved.0     --------------------------
	.section	.nv.shared.reserved.0,"aw",@nobits
	.weak		__nv_reservedSMEM_offset_0_alias
	.size		__nv_reservedSMEM_offset_0_alias, 0, 64
	.other		__nv_reservedSMEM_offset_0_alias,@"STO_CUDA_RESERVED_SHARED STV_DEFAULT"
__nv_reservedSMEM_offset_0_alias:
	.zero		0
	.zero		64


//--------------------- .nv.shared._Z19cudaUpdateFastBgGMMILi256EEvP6uchar4PhPiiiP6float4Pffffffffibb --------------------------
	.section	.nv.shared._Z19cudaUpdateFastBgGMMILi256EEvP6uchar4PhPiiiP6float4Pffffffffibb,"aw",@nobits
	.sectionflags	@""
	.align	4
.nv.shared._Z19cudaUpdateFastBgGMMILi256EEvP6uchar4PhPiiiP6float4Pffffffffibb:
	.zero		1028


//--------------------- .nv.shared._Z19cudaUpdateFastBgGMMILi128EEvP6uchar4PhPiiiP6float4Pffffffffibb --------------------------
	.section	.nv.shared._Z19cudaUpdateFastBgGMMILi128EEvP6uchar4PhPiiiP6float4Pffffffffibb,"aw",@nobits
	.sectionflags	@""
	.align	4
.nv.shared._Z19cudaUpdateFastBgGMMILi128EEvP6uchar4PhPiiiP6float4Pffffffffibb:
	.zero		1028


//--------------------- .nv.shared._Z19cudaUpdateFastBgGMMILi64EEvP6uchar4PhPiiiP6float4Pffffffffibb --------------------------
	.section	.nv.shared._Z19cudaUpdateFastBgGMMILi64EEvP6uchar4PhPiiiP6float4Pffffffffibb,"aw",@nobits
	.sectionflags	@""
	.align	4
.nv.shared._Z19cudaUpdateFastBgGMMILi64EEvP6uchar4PhPiiiP6float4Pffffffffibb:
	.zero		1028


//--------------------- .nv.shared._Z19cudaUpdateFastBgGMMILi32EEvP6uchar4PhPiiiP6float4Pffffffffibb --------------------------
	.section	.nv.shared._Z19cudaUpdateFastBgGMMILi32EEvP6uchar4PhPiiiP6float4Pffffffffibb,"aw",@nobits
	.sectionflags	@""
	.align	4
.nv.shared._Z19cudaUpdateFastBgGMMILi32EEvP6uchar4PhPiiiP6float4Pffffffffibb:
	.zero		1028


//--------------------- .nv.shared._Z19cudaUpdateFastBgGMMILi16EEvP6uchar4PhPiiiP6float4Pffffffffibb --------------------------
	.section	.nv.shared._Z19cudaUpdateFastBgGMMILi16EEvP6uchar4PhPiiiP6float4Pffffffffibb,"aw",@nobits
	.sectionflags	@""
	.align	4
.nv.shared._Z19cudaUpdateFastBgGMMILi16EEvP6uchar4PhPiiiP6float4Pffffffffibb:
	.zero		1028


//--------------------- .nv.shared._Z19cudaUpdateFastBgGMMILi8EEvP6uchar4PhPiiiP6float4Pffffffffibb --------------------------
	.section	.nv.shared._Z19cudaUpdateFastBgGMMILi8EEvP6uchar4PhPiiiP6float4Pffffffffibb,"aw",@nobits
	.sectionflags	@""
	.align	4
.nv.shared._Z19cudaUpdateFastBgGMMILi8EEvP6uchar4PhPiiiP6float4Pffffffffibb:
	.zero		1028


//--------------------- .nv.constant0._Z19cudaUpdateFastBgGMMILi512EEvP6uchar4PhPiiiP6float4Pffffffffibb --------------------------
	.section	.nv.constant0._Z19cudaUpdateFastBgGMMILi512EEvP6uchar4PhPiiiP6float4Pffffffffibb,"a",@progbits
	.sectionflags	@""
	.align	4
.nv.constant0._Z19cudaUpdateFastBgGMMILi512EEvP6uchar4PhPiiiP6float4Pffffffffibb:
	.zero		978


//--------------------- .nv.constant0._Z19cudaUpdateFastBgGMMILi256EEvP6uchar4PhPiiiP6float4Pffffffffibb --------------------------
	.section	.nv.constant0._Z19cudaUpdateFastBgGMMILi256EEvP6uchar4PhPiiiP6float4Pffffffffibb,"a",@progbits
	.sectionflags	@""
	.align	4
.nv.constant0._Z19cudaUpdateFastBgGMMILi256EEvP6uchar4PhPiiiP6float4Pffffffffibb:
	.zero		978


//--------------------- .nv.constant0._Z19cudaUpdateFastBgGMMILi128EEvP6uchar4PhPiiiP6float4Pffffffffibb --------------------------
	.section	.nv.constant0._Z19cudaUpdateFastBgGMMILi128EEvP6uchar4PhPiiiP6float4Pffffffffibb,"a",@progbits
	.sectionflags	@""
	.align	4
.nv.constant0._Z19cudaUpdateFastBgGMMILi128EEvP6uchar4PhPiiiP6float4Pffffffffibb:
	.zero		978


//--------------------- .nv.constant0._Z19cudaUpdateFastBgGMMILi64EEvP6uchar4PhPiiiP6float4Pffffffffibb --------------------------
	.section	.nv.constant0._Z19cudaUpdateFastBgGMMILi64EEvP6uchar4PhPiiiP6float4Pffffffffibb,"a",@progbits
	.sectionflags	@""
	.align	4
.nv.constant0._Z19cudaUpdateFastBgGMMILi64EEvP6uchar4PhPiiiP6float4Pffffffffibb:
	.zero		978


//--------------------- .nv.constant0._Z19cudaUpdateFastBgGMMILi32EEvP6uchar4PhPiiiP6float4Pffffffffibb --------------------------
	.section	.nv.constant0._Z19cudaUpdateFastBgGMMILi32EEvP6uchar4PhPiiiP6float4Pffffffffibb,"a",@progbits
	.sectionflags	@""
	.align	4
.nv.constant0._Z19cudaUpdateFastBgGMMILi32EEvP6uchar4PhPiiiP6float4Pffffffffibb:
	.zero		978


//--------------------- .nv.constant0._Z19cudaUpdateFastBgGMMILi16EEvP6uchar4PhPiiiP6float4Pffffffffibb --------------------------
	.section	.nv.constant0._Z19cudaUpdateFastBgGMMILi16EEvP6uchar4PhPiiiP6float4Pffffffffibb,"a",@progbits
	.sectionflags	@""
	.align	4
.nv.constant0._Z19cudaUpdateFastBgGMMILi16EEvP6uchar4PhPiiiP6float4Pffffffffibb:
	.zero		978


//--------------------- .nv.constant0._Z19cudaUpdateFastBgGMMILi8EEvP6uchar4PhPiiiP6float4Pffffffffibb --------------------------
	.section	.nv.constant0._Z19cudaUpdateFastBgGMMILi8EEvP6uchar4PhPiiiP6float4Pffffffffibb,"a",@progbits
	.sectionflags	@""
	.align	4
.nv.constant0._Z19cudaUpdateFastBgGMMILi8EEvP6uchar4PhPiiiP6float4Pffffffffibb:
	.zero		978


//--------------------- .nv.constant0._Z11skin_kernelP6uchar4ii --------------------------
	.section	.nv.constant0._Z11skin_kernelP6uchar4ii,"a",@progbits
	.sectionflags	@""
	.align	4
.nv.constant0._Z11skin_kernelP6uchar4ii:
	.zero		912


//--------------------- SYMBOLS --------------------------

	.type		.nv.reservedSmem.offset0,@object
	.size		.nv.reservedSmem.offset0,0x4
	.type		.nv.reservedSmem.cap,@object
	.size		.nv.reservedSmem.cap,0x4
